//
// Generated by NVIDIA NVVM Compiler
//
// Compiler Build ID: CL-36424714
// Cuda compilation tools, release 13.0, V13.0.88
// Based on NVVM 20.0.0
//

.version 9.0
.target sm_100
.address_size 64

	// .globl	_Z9addKernelPdS_S_S_S_S_S_S_

.visible .entry _Z9addKernelPdS_S_S_S_S_S_S_(
	.param .u64 .ptr .align 1 _Z9addKernelPdS_S_S_S_S_S_S__param_0,
	.param .u64 .ptr .align 1 _Z9addKernelPdS_S_S_S_S_S_S__param_1,
	.param .u64 .ptr .align 1 _Z9addKernelPdS_S_S_S_S_S_S__param_2,
	.param .u64 .ptr .align 1 _Z9addKernelPdS_S_S_S_S_S_S__param_3,
	.param .u64 .ptr .align 1 _Z9addKernelPdS_S_S_S_S_S_S__param_4,
	.param .u64 .ptr .align 1 _Z9addKernelPdS_S_S_S_S_S_S__param_5,
	.param .u64 .ptr .align 1 _Z9addKernelPdS_S_S_S_S_S_S__param_6,
	.param .u64 .ptr .align 1 _Z9addKernelPdS_S_S_S_S_S_S__param_7
)
{
	.reg .pred 	%p<3>;
	.reg .b32 	%r<27>;
	.reg .b64 	%rd<82>;
	.reg .b64 	%fd<61>;

	ld.param.u64 	%rd35, [_Z9addKernelPdS_S_S_S_S_S_S__param_0];
	ld.param.u64 	%rd36, [_Z9addKernelPdS_S_S_S_S_S_S__param_1];
	ld.param.u64 	%rd33, [_Z9addKernelPdS_S_S_S_S_S_S__param_3];
	ld.param.u64 	%rd37, [_Z9addKernelPdS_S_S_S_S_S_S__param_5];
	ld.param.u64 	%rd38, [_Z9addKernelPdS_S_S_S_S_S_S__param_6];
	ld.param.u64 	%rd39, [_Z9addKernelPdS_S_S_S_S_S_S__param_7];
	cvta.to.global.u64 	%rd1, %rd37;
	cvta.to.global.u64 	%rd40, %rd35;
	cvta.to.global.u64 	%rd2, %rd38;
	cvta.to.global.u64 	%rd41, %rd33;
	cvta.to.global.u64 	%rd42, %rd39;
	cvta.to.global.u64 	%rd43, %rd36;
	mov.u32 	%r17, %ctaid.x;
	mov.u32 	%r18, %ntid.x;
	mov.u32 	%r19, %tid.x;
	mad.lo.s32 	%r1, %r17, %r18, %r19;
	mul.lo.s32 	%r2, %r1, 2500;
	mul.wide.s32 	%rd44, %r2, 8;
	add.s64 	%rd3, %rd43, %rd44;
	ld.global.f64 	%fd1, [%rd3];
	mul.wide.s32 	%rd45, %r1, 8;
	add.s64 	%rd4, %rd42, %rd45;
	st.global.f64 	[%rd4], %fd1;
	add.s64 	%rd46, %rd41, %rd44;
	ld.global.f64 	%fd2, [%rd46];
	div.rn.f64 	%fd3, %fd2, %fd1;
	add.s64 	%rd47, %rd2, %rd44;
	st.global.f64 	[%rd47], %fd3;
	mul.lo.s32 	%r3, %r1, 2499;
	mul.wide.s32 	%rd48, %r3, 8;
	add.s64 	%rd49, %rd40, %rd48;
	ld.global.f64 	%fd4, [%rd49];
	neg.f64 	%fd5, %fd4;
	ld.global.f64 	%fd6, [%rd4];
	div.rn.f64 	%fd7, %fd5, %fd6;
	add.s64 	%rd50, %rd1, %rd48;
	st.global.f64 	[%rd50], %fd7;
	add.s32 	%r23, %r3, 1;
	or.b64  	%rd51, %rd44, 16;
	add.s64 	%rd78, %rd2, %rd51;
	add.s64 	%rd77, %rd41, %rd51;
	add.s64 	%rd76, %rd43, %rd51;
	add.s64 	%rd52, %rd48, 16;
	add.s64 	%rd75, %rd1, %rd52;
	add.s64 	%rd74, %rd40, %rd52;
	mov.b32 	%r22, 0;
	shl.b32 	%r20, %r1, 1;
	mov.u32 	%r24, %r22;
$L__BB0_1:
	ld.param.u64 	%rd71, [_Z9addKernelPdS_S_S_S_S_S_S__param_2];
	mul.wide.s32 	%rd53, %r23, 8;
	cvta.to.global.u64 	%rd15, %rd71;
	add.s64 	%rd54, %rd15, %rd53;
	ld.global.f64 	%fd8, [%rd76+-8];
	ld.global.f64 	%fd9, [%rd54];
	mul.wide.s32 	%rd55, %r22, 8;
	add.s64 	%rd56, %rd1, %rd55;
	ld.global.f64 	%fd10, [%rd56];
	fma.rn.f64 	%fd11, %fd9, %fd10, %fd8;
	st.global.f64 	[%rd4], %fd11;
	ld.global.f64 	%fd12, [%rd74+-8];
	neg.f64 	%fd13, %fd12;
	div.rn.f64 	%fd14, %fd13, %fd11;
	st.global.f64 	[%rd75+-8], %fd14;
	ld.global.f64 	%fd15, [%rd77+-8];
	ld.global.f64 	%fd16, [%rd54];
	add.s64 	%rd57, %rd2, %rd55;
	ld.global.f64 	%fd17, [%rd57];
	mul.f64 	%fd18, %fd16, %fd17;
	sub.f64 	%fd19, %fd15, %fd18;
	ld.global.f64 	%fd20, [%rd4];
	div.rn.f64 	%fd21, %fd19, %fd20;
	st.global.f64 	[%rd78+-8], %fd21;
	ld.global.f64 	%fd22, [%rd76];
	ld.global.f64 	%fd23, [%rd54+8];
	mul.wide.s32 	%rd58, %r1, 8;
	add.s64 	%rd59, %rd56, %rd58;
	ld.global.f64 	%fd24, [%rd59];
	fma.rn.f64 	%fd25, %fd23, %fd24, %fd22;
	st.global.f64 	[%rd4], %fd25;
	ld.global.f64 	%fd26, [%rd74];
	neg.f64 	%fd27, %fd26;
	div.rn.f64 	%fd28, %fd27, %fd25;
	st.global.f64 	[%rd75], %fd28;
	ld.global.f64 	%fd29, [%rd77];
	ld.global.f64 	%fd30, [%rd54+8];
	add.s64 	%rd60, %rd57, %rd58;
	ld.global.f64 	%fd31, [%rd60];
	mul.f64 	%fd32, %fd30, %fd31;
	sub.f64 	%fd33, %fd29, %fd32;
	ld.global.f64 	%fd34, [%rd4];
	div.rn.f64 	%fd35, %fd33, %fd34;
	st.global.f64 	[%rd78], %fd35;
	add.s32 	%r24, %r24, 2;
	add.s32 	%r23, %r23, 2;
	add.s64 	%rd78, %rd78, 16;
	add.s32 	%r22, %r22, %r20;
	add.s64 	%rd77, %rd77, 16;
	add.s64 	%rd76, %rd76, 16;
	add.s64 	%rd75, %rd75, 16;
	add.s64 	%rd74, %rd74, 16;
	setp.ne.s32 	%p1, %r24, 2498;
	@%p1 bra 	$L__BB0_1;
	ld.param.u64 	%rd73, [_Z9addKernelPdS_S_S_S_S_S_S__param_4];
	ld.param.u64 	%rd72, [_Z9addKernelPdS_S_S_S_S_S_S__param_3];
	cvta.to.global.u64 	%rd61, %rd73;
	ld.global.f64 	%fd36, [%rd3+19992];
	mul.wide.s32 	%rd62, %r3, 8;
	add.s64 	%rd63, %rd15, %rd62;
	ld.global.f64 	%fd37, [%rd63+19984];
	add.s64 	%rd64, %rd1, %rd62;
	add.s64 	%rd80, %rd64, 19984;
	ld.global.f64 	%fd38, [%rd64+19984];
	fma.rn.f64 	%fd39, %fd37, %fd38, %fd36;
	st.global.f64 	[%rd4], %fd39;
	cvta.to.global.u64 	%rd65, %rd72;
	mul.wide.s32 	%rd66, %r2, 8;
	add.s64 	%rd67, %rd65, %rd66;
	ld.global.f64 	%fd40, [%rd67+19992];
	ld.global.f64 	%fd41, [%rd63+19984];
	add.s64 	%rd68, %rd2, %rd66;
	add.s64 	%rd79, %rd68, 19984;
	ld.global.f64 	%fd42, [%rd68+19984];
	mul.f64 	%fd43, %fd41, %fd42;
	sub.f64 	%fd44, %fd40, %fd43;
	div.rn.f64 	%fd45, %fd44, %fd39;
	st.global.f64 	[%rd68+19992], %fd45;
	add.s64 	%rd69, %rd61, %rd66;
	st.global.f64 	[%rd69+19992], %fd45;
	add.s64 	%rd21, %rd61, -8;
	add.s32 	%r25, %r2, 2499;
	add.s64 	%rd81, %rd69, 19976;
	mov.b32 	%r26, 4;
$L__BB0_3:
	mul.wide.s32 	%rd70, %r25, 8;
	add.s64 	%rd28, %rd21, %rd70;
	ld.global.f64 	%fd46, [%rd80];
	ld.global.f64 	%fd47, [%rd28+8];
	ld.global.f64 	%fd48, [%rd79];
	fma.rn.f64 	%fd49, %fd46, %fd47, %fd48;
	st.global.f64 	[%rd28], %fd49;
	ld.global.f64 	%fd50, [%rd80+-8];
	ld.global.f64 	%fd51, [%rd79+-8];
	fma.rn.f64 	%fd52, %fd50, %fd49, %fd51;
	st.global.f64 	[%rd81], %fd52;
	ld.global.f64 	%fd53, [%rd80+-16];
	ld.global.f64 	%fd54, [%rd28+-8];
	ld.global.f64 	%fd55, [%rd79+-16];
	fma.rn.f64 	%fd56, %fd53, %fd54, %fd55;
	st.global.f64 	[%rd81+-8], %fd56;
	add.s32 	%r26, %r26, -4;
	setp.eq.s32 	%p2, %r26, -2496;
	@%p2 bra 	$L__BB0_5;
	ld.global.f64 	%fd57, [%rd80+-24];
	ld.global.f64 	%fd58, [%rd28+-16];
	ld.global.f64 	%fd59, [%rd79+-24];
	fma.rn.f64 	%fd60, %fd57, %fd58, %fd59;
	st.global.f64 	[%rd81+-16], %fd60;
	add.s32 	%r25, %r25, -4;
	add.s64 	%rd81, %rd81, -32;
	add.s64 	%rd80, %rd80, -32;
	add.s64 	%rd79, %rd79, -32;
	bra.uni 	$L__BB0_3;
$L__BB0_5:
	ret;

}


// ===== COMPILED SASS (sm_100) =====

	.target	sm_100

	.elftype	@"ET_EXEC"


//--------------------- .note.nv.tkinfo           --------------------------
	.section	.note.nv.tkinfo,"",@"SHT_NOTE"
	.sectionflags	@"SHF_NOTE_NV_TKINFO"
	.tkinfo
        /*0018*/ 	.word	0x00000002
        /*0030*/ 	.string	""
        /*0030*/ 	.string	"ptxas"
        /*0030*/ 	.string	"Cuda compilation tools, release 13.0, V13.0.88"
        /*0030*/ 	.string	"Build cuda_13.0.r13.0/compiler.36424714_0"
        /*0030*/ 	.string	"-arch sm_100 -m 64 "



//--------------------- .note.nv.cuinfo           --------------------------
	.section	.note.nv.cuinfo,"",@"SHT_NOTE"
	.sectionflags	@"SHF_NOTE_NV_CUINFO"
        /*0018*/ 	.short	0x0002
        /*001a*/ 	.short	0x0064
        /*001c*/ 	.short	0x0082
	.zero		2


//--------------------- .nv.info                  --------------------------
	.section	.nv.info,"",@"SHT_CUDA_INFO"
	.align	4


	//----- nvinfo : EIATTR_REGCOUNT
	.align		4
        /*0000*/ 	.byte	0x04, 0x2f
        /*0002*/ 	.short	(.L_1 - .L_0)
	.align		4
.L_0:
        /*0004*/ 	.word	index@(_Z9addKernelPdS_S_S_S_S_S_S_)
        /*0008*/ 	.word	0x0000002e


	//----- nvinfo : EIATTR_FRAME_SIZE
	.align		4
.L_1:
        /*000c*/ 	.byte	0x04, 0x11
        /*000e*/ 	.short	(.L_3 - .L_2)
	.align		4
.L_2:
        /*0010*/ 	.word	index@($__internal_0_$__cuda_sm20_div_rn_f64_full)
        /*0014*/ 	.word	0x00000000


	//----- nvinfo : EIATTR_FRAME_SIZE
	.align		4
.L_3:
        /*0018*/ 	.byte	0x04, 0x11
        /*001a*/ 	.short	(.L_5 - .L_4)
	.align		4
.L_4:
        /*001c*/ 	.word	index@(_Z9addKernelPdS_S_S_S_S_S_S_)
        /*0020*/ 	.word	0x00000000


	//----- nvinfo : EIATTR_MIN_STACK_SIZE
	.align		4
.L_5:
        /*0024*/ 	.byte	0x04, 0x12
        /*0026*/ 	.short	(.L_7 - .L_6)
	.align		4
.L_6:
        /*0028*/ 	.word	index@(_Z9addKernelPdS_S_S_S_S_S_S_)
        /*002c*/ 	.word	0x00000000
.L_7:


//--------------------- .nv.compat                --------------------------
	.section	.nv.compat,"",@"SHT_CUDA_COMPAT_INFO"
	.align	4
        /*0000*/ 	.byte	0x02, 0x09, 0x00, 0x00, 0x02, 0x02, 0x01, 0x00, 0x02, 0x05, 0x05, 0x00, 0x03, 0x07, 0x01, 0x01
        /*0010*/ 	.byte	0x02, 0x03, 0x00, 0x00, 0x02, 0x06, 0x01, 0x00, 0x04, 0x0b, 0x08, 0x00, 0x01, 0x00, 0x00, 0x00
        /*0020*/ 	.byte	0x00, 0x00, 0x00, 0x00


//--------------------- .nv.info._Z9addKernelPdS_S_S_S_S_S_S_ --------------------------
	.section	.nv.info._Z9addKernelPdS_S_S_S_S_S_S_,"",@"SHT_CUDA_INFO"
	.sectionflags	@""
	.align	4


	//----- nvinfo : EIATTR_CUDA_API_VERSION
	.align		4
        /*0000*/ 	.byte	0x04, 0x37
        /*0002*/ 	.short	(.L_9 - .L_8)
.L_8:
        /*0004*/ 	.word	0x00000082


	//----- nvinfo : EIATTR_KPARAM_INFO
	.align		4
.L_9:
        /*0008*/ 	.byte	0x04, 0x17
        /*000a*/ 	.short	(.L_11 - .L_10)
.L_10:
        /*000c*/ 	.word	0x00000000
        /*0010*/ 	.short	0x0007
        /*0012*/ 	.short	0x0038
        /*0014*/ 	.byte	0x00, 0xf5, 0x21, 0x00


	//----- nvinfo : EIATTR_KPARAM_INFO
	.align		4
.L_11:
        /*0018*/ 	.byte	0x04, 0x17
        /*001a*/ 	.short	(.L_13 - .L_12)
.L_12:
        /*001c*/ 	.word	0x00000000
        /*0020*/ 	.short	0x0006
        /*0022*/ 	.short	0x0030
        /*0024*/ 	.byte	0x00, 0xf5, 0x21, 0x00


	//----- nvinfo : EIATTR_KPARAM_INFO
	.align		4
.L_13:
        /*0028*/ 	.byte	0x04, 0x17
        /*002a*/ 	.short	(.L_15 - .L_14)
.L_14:
        /*002c*/ 	.word	0x00000000
        /*0030*/ 	.short	0x0005
        /*0032*/ 	.short	0x0028
        /*0034*/ 	.byte	0x00, 0xf5, 0x21, 0x00


	//----- nvinfo : EIATTR_KPARAM_INFO
	.align		4
.L_15:
        /*0038*/ 	.byte	0x04, 0x17
        /*003a*/ 	.short	(.L_17 - .L_16)
.L_16:
        /*003c*/ 	.word	0x00000000
        /*0040*/ 	.short	0x0004
        /*0042*/ 	.short	0x0020
        /*0044*/ 	.byte	0x00, 0xf5, 0x21, 0x00


	//----- nvinfo : EIATTR_KPARAM_INFO
	.align		4
.L_17:
        /*0048*/ 	.byte	0x04, 0x17
        /*004a*/ 	.short	(.L_19 - .L_18)
.L_18:
        /*004c*/ 	.word	0x00000000
        /*0050*/ 	.short	0x0003
        /*0052*/ 	.short	0x0018
        /*0054*/ 	.byte	0x00, 0xf5, 0x21, 0x00


	//----- nvinfo : EIATTR_KPARAM_INFO
	.align		4
.L_19:
        /*0058*/ 	.byte	0x04, 0x17
        /*005a*/ 	.short	(.L_21 - .L_20)
.L_20:
        /*005c*/ 	.word	0x00000000
        /*0060*/ 	.short	0x0002
        /*0062*/ 	.short	0x0010
        /*0064*/ 	.byte	0x00, 0xf5, 0x21, 0x00


	//----- nvinfo : EIATTR_KPARAM_INFO
	.align		4
.L_21:
        /*0068*/ 	.byte	0x04, 0x17
        /*006a*/ 	.short	(.L_23 - .L_22)
.L_22:
        /*006c*/ 	.word	0x00000000
        /*0070*/ 	.short	0x0001
        /*0072*/ 	.short	0x0008
        /*0074*/ 	.byte	0x00, 0xf5, 0x21, 0x00


	//----- nvinfo : EIATTR_KPARAM_INFO
	.align		4
.L_23:
        /*0078*/ 	.byte	0x04, 0x17
        /*007a*/ 	.short	(.L_25 - .L_24)
.L_24:
        /*007c*/ 	.word	0x00000000
        /*0080*/ 	.short	0x0000
        /*0082*/ 	.short	0x0000
        /*0084*/ 	.byte	0x00, 0xf5, 0x21, 0x00


	//----- nvinfo : EIATTR_SPARSE_MMA_MASK
	.align		4
.L_25:
        /*0088*/ 	.byte	0x03, 0x50
        /*008a*/ 	.short	0x0000


	//----- nvinfo : EIATTR_MAXREG_COUNT
	.align		4
        /*008c*/ 	.byte	0x03, 0x1b
        /*008e*/ 	.short	0x00ff


	//----- nvinfo : EIATTR_MERCURY_ISA_VERSION
	.align		4
        /*0090*/ 	.byte	0x03, 0x5f
        /*0092*/ 	.short	0x0101


	//----- nvinfo : EIATTR_VRC_CTA_INIT_COUNT
	.align		4
        /*0094*/ 	.byte	0x02, 0x4a
	.zero		1
	.zero		1


	//----- nvinfo : EIATTR_EXIT_INSTR_OFFSETS
	.align		4
        /*0098*/ 	.byte	0x04, 0x1c
        /*009a*/ 	.short	(.L_27 - .L_26)


	//   ....[0]....
.L_26:
        /*009c*/ 	.word	0x00001e20


	//----- nvinfo : EIATTR_CRS_STACK_SIZE
	.align		4
.L_27:
        /*00a0*/ 	.byte	0x04, 0x1e
        /*00a2*/ 	.short	(.L_29 - .L_28)
.L_28:
        /*00a4*/ 	.word	0x00000000


	//----- nvinfo : EIATTR_CBANK_PARAM_SIZE
	.align		4
.L_29:
        /*00a8*/ 	.byte	0x03, 0x19
        /*00aa*/ 	.short	0x0040


	//----- nvinfo : EIATTR_PARAM_CBANK
	.align		4
        /*00ac*/ 	.byte	0x04, 0x0a
        /*00ae*/ 	.short	(.L_31 - .L_30)
	.align		4
.L_30:
        /*00b0*/ 	.word	index@(.nv.constant0._Z9addKernelPdS_S_S_S_S_S_S_)
        /*00b4*/ 	.short	0x0380
        /*00b6*/ 	.short	0x0040


	//----- nvinfo : EIATTR_SW_WAR
	.align		4
.L_31:
        /*00b8*/ 	.byte	0x04, 0x36
        /*00ba*/ 	.short	(.L_33 - .L_32)
.L_32:
        /*00bc*/ 	.word	0x00000008
.L_33:


//--------------------- .nv.callgraph             --------------------------
	.section	.nv.callgraph,"",@"SHT_CUDA_CALLGRAPH"
	.align	4
	.sectionentsize	8
	.align		4
        /*0000*/ 	.word	0x00000000
	.align		4
        /*0004*/ 	.word	0xffffffff
	.align		4
        /*0008*/ 	.word	0x00000000
	.align		4
        /*000c*/ 	.word	0xfffffffe
	.align		4
        /*0010*/ 	.word	0x00000000
	.align		4
        /*0014*/ 	.word	0xfffffffd
	.align		4
        /*0018*/ 	.word	0x00000000
	.align		4
        /*001c*/ 	.word	0xfffffffc


//--------------------- .text._Z9addKernelPdS_S_S_S_S_S_S_ --------------------------
	.section	.text._Z9addKernelPdS_S_S_S_S_S_S_,"ax",@progbits
	.align	128
        .global         _Z9addKernelPdS_S_S_S_S_S_S_
        .type           _Z9addKernelPdS_S_S_S_S_S_S_,@function
        .size           _Z9addKernelPdS_S_S_S_S_S_S_,(.L_x_22 - _Z9addKernelPdS_S_S_S_S_S_S_)
        .other          _Z9addKernelPdS_S_S_S_S_S_S_,@"STO_CUDA_ENTRY STV_DEFAULT"
_Z9addKernelPdS_S_S_S_S_S_S_:
.text._Z9addKernelPdS_S_S_S_S_S_S_:
[----:B------:R-:W-:Y:S01]  /*0000*/  LDC R1, c[0x0][0x37c] ;  /* 0x0000df00ff017b82 */ /* 0x000fe20000000800 */
[----:B------:R-:W0:Y:S07]  /*0010*/  S2R R0, SR_TID.X ;  /* 0x0000000000007919 */ /* 0x000e2e0000002100 */
[----:B------:R-:W0:Y:S01]  /*0020*/  S2UR UR4, SR_CTAID.X ;  /* 0x00000000000479c3 */ /* 0x000e220000002500 */
[----:B------:R-:W1:Y:S01]  /*0030*/  LDCU.64 UR8, c[0x0][0x388] ;  /* 0x00007100ff0877ac */ /* 0x000e620008000a00 */
[----:B------:R-:W2:Y:S06]  /*0040*/  LDCU.64 UR6, c[0x0][0x358] ;  /* 0x00006b00ff0677ac */ /* 0x000eac0008000a00 */
[----:B------:R-:W0:Y:S08]  /*0050*/  LDC R3, c[0x0][0x360] ;  /* 0x0000d800ff037b82 */ /* 0x000e300000000800 */
[----:B------:R-:W3:Y:S01]  /*0060*/  LDC.64 R12, c[0x0][0x3b8] ;  /* 0x0000ee00ff0c7b82 */ /* 0x000ee20000000a00 */
[----:B0-----:R-:W-:Y:S01]  /*0070*/  IMAD R3, R3, UR4, R0 ;  /* 0x0000000403037c24 */ /* 0x001fe2000f8e0200 */
[----:B------:R-:W0:Y:S03]  /*0080*/  LDCU.64 UR4, c[0x0][0x398] ;  /* 0x00007300ff0477ac */ /* 0x000e260008000a00 */
[----:B------:R-:W-:-:S04]  /*0090*/  IMAD R4, R3, 0x9c4, RZ ;  /* 0x000009c403047824 */ /* 0x000fc800078e02ff */
[----:B------:R-:W-:-:S03]  /*00a0*/  IMAD.WIDE R14, R4, 0x8, RZ ;  /* 0x00000008040e7825 */ /* 0x000fc600078e02ff */
[----:B-1----:R-:W-:-:S04]  /*00b0*/  IADD3 R10, P0, PT, R14, UR8, RZ ;  /* 0x000000080e0a7c10 */ /* 0x002fc8000ff1e0ff */
[----:B------:R-:W-:-:S05]  /*00c0*/  IADD3.X R11, PT, PT, R15, UR9, RZ, P0, !PT ;  /* 0x000000090f0b7c10 */ /* 0x000fca00087fe4ff */
[----:B--2---:R-:W2:Y:S01]  /*00d0*/  LDG.E.64 R32, desc[UR6][R10.64] ;  /* 0x000000060a207981 */ /* 0x004ea2000c1e1b00 */
[----:B0-----:R-:W-:Y:S01]  /*00e0*/  IADD3 R34, P0, PT, R14, UR4, RZ ;  /* 0x000000040e227c10 */ /* 0x001fe2000ff1e0ff */
[----:B---3--:R-:W-:-:S03]  /*00f0*/  IMAD.WIDE R12, R3, 0x8, R12 ;  /* 0x00000008030c7825 */ /* 0x008fc600078e020c */
[----:B------:R-:W-:Y:S01]  /*0100*/  IADD3.X R35, PT, PT, R15, UR5, RZ, P0, !PT ;  /* 0x000000050f237c10 */ /* 0x000fe200087fe4ff */
[----:B------:R-:W-:Y:S01]  /*0110*/  IMAD.MOV.U32 R6, RZ, RZ, 0x1 ;  /* 0x00000001ff067424 */ /* 0x000fe200078e00ff */
[----:B--2---:R0:W-:Y:S04]  /*0120*/  STG.E.64 desc[UR6][R12.64], R32 ;  /* 0x000000200c007986 */ /* 0x0041e8000c101b06 */
[----:B------:R-:W2:Y:S01]  /*0130*/  LDG.E.64 R34, desc[UR6][R34.64] ;  /* 0x0000000622227981 */ /* 0x000ea2000c1e1b00 */
[----:B------:R-:W1:Y:S01]  /*0140*/  MUFU.RCP64H R7, R33 ;  /* 0x0000002100077308 */ /* 0x000e620000001800 */
[----:B------:R-:W-:Y:S01]  /*0150*/  BSSY.RECONVERGENT B0, `(.L_x_0) ;  /* 0x0000011000007945 */ /* 0x000fe20003800200 */
[----:B-1----:R-:W-:-:S08]  /*0160*/  DFMA R8, -R32, R6, 1 ;  /* 0x3ff000002008742b */ /* 0x002fd00000000106 */
[----:B------:R-:W-:-:S08]  /*0170*/  DFMA R8, R8, R8, R8 ;  /* 0x000000080808722b */ /* 0x000fd00000000008 */
[----:B------:R-:W-:-:S08]  /*0180*/  DFMA R8, R6, R8, R6 ;  /* 0x000000080608722b */ /* 0x000fd00000000006 */
[----:B------:R-:W-:-:S08]  /*0190*/  DFMA R6, -R32, R8, 1 ;  /* 0x3ff000002006742b */ /* 0x000fd00000000108 */
[----:B------:R-:W-:-:S08]  /*01a0*/  DFMA R6, R8, R6, R8 ;  /* 0x000000060806722b */ /* 0x000fd00000000008 */
[----:B--2---:R-:W-:Y:S01]  /*01b0*/  DMUL R8, R34, R6 ;  /* 0x0000000622087228 */ /* 0x004fe20000000000 */
[----:B------:R-:W-:-:S07]  /*01c0*/  FSETP.GEU.AND P1, PT, |R35|, 6.5827683646048100446e-37, PT ;  /* 0x036000002300780b */ /* 0x000fce0003f2e200 */
[----:B------:R-:W-:-:S08]  /*01d0*/  DFMA R16, -R32, R8, R34 ;  /* 0x000000082010722b */ /* 0x000fd00000000122 */
[----:B------:R-:W-:-:S10]  /*01e0*/  DFMA R6, R6, R16, R8 ;  /* 0x000000100606722b */ /* 0x000fd40000000008 */
[----:B------:R-:W-:-:S05]  /*01f0*/  FFMA R0, RZ, R33, R7 ;  /* 0x00000021ff007223 */ /* 0x000fca0000000007 */
[----:B------:R-:W-:-:S13]  /*0200*/  FSETP.GT.AND P0, PT, |R0|, 1.469367938527859385e-39, PT ;  /* 0x001000000000780b */ /* 0x000fda0003f04200 */
[----:B0-----:R-:W-:Y:S05]  /*0210*/  @P0 BRA P1, `(.L_x_1) ;  /* 0x0000000000100947 */ /* 0x001fea0000800000 */
[----:B------:R-:W-:-:S07]  /*0220*/  MOV R2, 0x240 ;  /* 0x0000024000027802 */ /* 0x000fce0000000f00 */
[----:B------:R-:W-:Y:S05]  /*0230*/  CALL.REL.NOINC `($__internal_0_$__cuda_sm20_div_rn_f64_full) ;  /* 0x0000001800fc7944 */ /* 0x000fea0003c00000 */
[----:B------:R-:W-:Y:S02]  /*0240*/  IMAD.MOV.U32 R6, RZ, RZ, R40 ;  /* 0x000000ffff067224 */ /* 0x000fe400078e0028 */
[----:B------:R-:W-:-:S07]  /*0250*/  IMAD.MOV.U32 R7, RZ, RZ, R41 ;  /* 0x000000ffff077224 */ /* 0x000fce00078e0029 */
.L_x_1:
[----:B------:R-:W-:Y:S05]  /*0260*/  BSYNC.RECONVERGENT B0 ;  /* 0x0000000000007941 */ /* 0x000fea0003800200 */
.L_x_0:
[----:B------:R-:W0:Y:S01]  /*0270*/  LDCU.64 UR4, c[0x0][0x3b0] ;  /* 0x00007600ff0477ac */ /* 0x000e220008000a00 */
[----:B------:R-:W1:Y:S01]  /*0280*/  LDC.64 R8, c[0x0][0x380] ;  /* 0x0000e000ff087b82 */ /* 0x000e620000000a00 */
[----:B0-----:R-:W-:-:S04]  /*0290*/  IADD3 R20, P0, PT, R14, UR4, RZ ;  /* 0x000000040e147c10 */ /* 0x001fc8000ff1e0ff */
[----:B------:R-:W-:-:S05]  /*02a0*/  IADD3.X R21, PT, PT, R15, UR5, RZ, P0, !PT ;  /* 0x000000050f157c10 */ /* 0x000fca00087fe4ff */
[----:B------:R0:W-:Y:S04]  /*02b0*/  STG.E.64 desc[UR6][R20.64], R6 ;  /* 0x0000000614007986 */ /* 0x0001e8000c101b06 */
[----:B------:R-:W2:Y:S01]  /*02c0*/  LDG.E.64 R32, desc[UR6][R12.64] ;  /* 0x000000060c207981 */ /* 0x000ea2000c1e1b00 */
[----:B------:R-:W-:-:S04]  /*02d0*/  IMAD R5, R3, 0x9c3, RZ ;  /* 0x000009c303057824 */ /* 0x000fc800078e02ff */
[----:B-1----:R-:W-:-:S06]  /*02e0*/  IMAD.WIDE R8, R5, 0x8, R8 ;  /* 0x0000000805087825 */ /* 0x002fcc00078e0208 */
[----:B------:R-:W3:Y:S01]  /*02f0*/  LDG.E.64 R8, desc[UR6][R8.64] ;  /* 0x0000000608087981 */ /* 0x000ee2000c1e1b00 */
[----:B------:R-:W-:Y:S01]  /*0300*/  IMAD.MOV.U32 R16, RZ, RZ, 0x1 ;  /* 0x00000001ff107424 */ /* 0x000fe200078e00ff */
[----:B------:R-:W-:Y:S01]  /*0310*/  BSSY.RECONVERGENT B0, `(.L_x_2) ;  /* 0x0000013000007945 */ /* 0x000fe20003800200 */
[----:B--2---:R-:W1:Y:S01]  /*0320*/  MUFU.RCP64H R17, R33 ;  /* 0x0000002100117308 */ /* 0x004e620000001800 */
[----:B---3--:R-:W-:-:S03]  /*0330*/  DADD R34, -RZ, -R8 ;  /* 0x00000000ff227229 */ /* 0x008fc60000000908 */
[----:B-1----:R-:W-:-:S07]  /*0340*/  DFMA R18, -R32, R16, 1 ;  /* 0x3ff000002012742b */ /* 0x002fce0000000110 */
[----:B------:R-:W-:Y:S01]  /*0350*/  FSETP.GEU.AND P1, PT, |R35|, 6.5827683646048100446e-37, PT ;  /* 0x036000002300780b */ /* 0x000fe20003f2e200 */
[----:B------:R-:W-:-:S08]  /*0360*/  DFMA R18, R18, R18, R18 ;  /* 0x000000121212722b */ /* 0x000fd00000000012 */
[----:B------:R-:W-:-:S08]  /*0370*/  DFMA R18, R16, R18, R16 ;  /* 0x000000121012722b */ /* 0x000fd00000000010 */
[----:B0-----:R-:W-:-:S08]  /*0380*/  DFMA R6, -R32, R18, 1 ;  /* 0x3ff000002006742b */ /* 0x001fd00000000112 */
[----:B------:R-:W-:-:S08]  /*0390*/  DFMA R6, R18, R6, R18 ;  /* 0x000000061206722b */ /* 0x000fd00000000012 */
[----:B------:R-:W-:-:S08]  /*03a0*/  DMUL R16, R8, -R6 ;  /* 0x8000000608107228 */ /* 0x000fd00000000000 */
[----:B------:R-:W-:-:S08]  /*03b0*/  DFMA R18, -R32, R16, -R8 ;  /* 0x000000102012722b */ /* 0x000fd00000000908 */
[----:B------:R-:W-:-:S10]  /*03c0*/  DFMA R6, R6, R18, R16 ;  /* 0x000000120606722b */ /* 0x000fd40000000010 */
[----:B------:R-:W-:-:S05]  /*03d0*/  FFMA R0, RZ, R33, R7 ;  /* 0x00000021ff007223 */ /* 0x000fca0000000007 */
[----:B------:R-:W-:-:S13]  /*03e0*/  FSETP.GT.AND P0, PT, |R0|, 1.469367938527859385e-39, PT ;  /* 0x001000000000780b */ /* 0x000fda0003f04200 */
[----:B------:R-:W-:Y:S05]  /*03f0*/  @P0 BRA P1, `(.L_x_3) ;  /* 0x0000000000100947 */ /* 0x000fea0000800000 */
[----:B------:R-:W-:-:S07]  /*0400*/  MOV R2, 0x420 ;  /* 0x0000042000027802 */ /* 0x000fce0000000f00 */
[----:B------:R-:W-:Y:S05]  /*0410*/  CALL.REL.NOINC `($__internal_0_$__cuda_sm20_div_rn_f64_full) ;  /* 0x0000001800847944 */ /* 0x000fea0003c00000 */
[----:B------:R-:W-:Y:S02]  /*0420*/  IMAD.MOV.U32 R6, RZ, RZ, R40 ;  /* 0x000000ffff067224 */ /* 0x000fe400078e0028 */
[----:B------:R-:W-:-:S07]  /*0430*/  IMAD.MOV.U32 R7, RZ, RZ, R41 ;  /* 0x000000ffff077224 */ /* 0x000fce00078e0029 */
.L_x_3:
[----:B------:R-:W-:Y:S05]  /*0440*/  BSYNC.RECONVERGENT B0 ;  /* 0x0000000000007941 */ /* 0x000fea0003800200 */
.L_x_2:
[----:B------:R-:W0:Y:S01]  /*0450*/  LDC.64 R16, c[0x0][0x3a8] ;  /* 0x0000ea00ff107b82 */ /* 0x000e220000000a00 */
[----:B------:R-:W1:Y:S01]  /*0460*/  LDCU.64 UR12, c[0x0][0x3b0] ;  /* 0x00007600ff0c77ac */ /* 0x000e620008000a00 */
[----:B------:R-:W-:Y:S01]  /*0470*/  LOP3.LUT R28, R14, 0x10, RZ, 0xfc, !PT ;  /* 0x000000100e1c7812 */ /* 0x000fe200078efcff */
[----:B------:R-:W-:Y:S01]  /*0480*/  IMAD.MOV.U32 R19, RZ, RZ, 0x0 ;  /* 0x00000000ff137424 */ /* 0x000fe200078e00ff */
[----:B------:R-:W-:Y:S01]  /*0490*/  MOV R18, 0x10 ;  /* 0x0000001000127802 */ /* 0x000fe20000000f00 */
[----:B------:R-:W2:Y:S01]  /*04a0*/  LDCU.64 UR14, c[0x0][0x398] ;  /* 0x00007300ff0e77ac */ /* 0x000ea20008000a00 */
[----:B------:R-:W-:Y:S01]  /*04b0*/  IMAD.MOV.U32 R8, RZ, RZ, RZ ;  /* 0x000000ffff087224 */ /* 0x000fe200078e00ff */
[----:B------:R-:W3:Y:S02]  /*04c0*/  LDCU.128 UR8, c[0x0][0x380] ;  /* 0x00007000ff0877ac */ /* 0x000ee40008000c00 */
[----:B------:R-:W-:Y:S01]  /*04d0*/  IMAD.WIDE R18, R5, 0x8, R18 ;  /* 0x0000000805127825 */ /* 0x000fe200078e0212 */
[----:B------:R-:W4:Y:S01]  /*04e0*/  LDCU.64 UR4, c[0x0][0x3a8] ;  /* 0x00007500ff0477ac */ /* 0x000f220008000a00 */
[----:B-1----:R-:W-:-:S04]  /*04f0*/  IADD3 R0, P0, PT, R28, UR12, RZ ;  /* 0x0000000c1c007c10 */ /* 0x002fc8000ff1e0ff */
[----:B------:R-:W-:Y:S01]  /*0500*/  IADD3.X R9, PT, PT, R15, UR13, RZ, P0, !PT ;  /* 0x0000000d0f097c10 */ /* 0x000fe200087fe4ff */
[----:B0-----:R-:W-:Y:S01]  /*0510*/  IMAD.WIDE R16, R5, 0x8, R16 ;  /* 0x0000000805107825 */ /* 0x001fe200078e0210 */
[C---:B--2---:R-:W-:Y:S02]  /*0520*/  IADD3 R24, P0, PT, R28.reuse, UR14, RZ ;  /* 0x0000000e1c187c10 */ /* 0x044fe4000ff1e0ff */
[----:B---3--:R-:W-:Y:S02]  /*0530*/  IADD3 R28, P1, PT, R28, UR10, RZ ;  /* 0x0000000a1c1c7c10 */ /* 0x008fe4000ff3e0ff */
[C---:B------:R-:W-:Y:S01]  /*0540*/  IADD3 R2, P3, PT, R18.reuse, UR8, RZ ;  /* 0x0000000812027c10 */ /* 0x040fe2000ff7e0ff */
[----:B------:R0:W-:Y:S01]  /*0550*/  STG.E.64 desc[UR6][R16.64], R6 ;  /* 0x0000000610007986 */ /* 0x0001e2000c101b06 */
[----:B----4-:R-:W-:Y:S01]  /*0560*/  IADD3 R26, P2, PT, R18, UR4, RZ ;  /* 0x00000004121a7c10 */ /* 0x010fe2000ff5e0ff */
[----:B------:R-:W-:Y:S01]  /*0570*/  UMOV UR4, URZ ;  /* 0x000000ff00047c82 */ /* 0x000fe20008000000 */
[----:B------:R-:W-:-:S02]  /*0580*/  IADD3.X R25, PT, PT, R15, UR15, RZ, P0, !PT ;  /* 0x0000000f0f197c10 */ /* 0x000fc400087fe4ff */
[----:B------:R-:W-:Y:S02]  /*0590*/  IADD3.X R29, PT, PT, R15, UR11, RZ, P1, !PT ;  /* 0x0000000b0f1d7c10 */ /* 0x000fe40008ffe4ff */
[C---:B------:R-:W-:Y:S02]  /*05a0*/  IADD3.X R27, PT, PT, R19.reuse, UR5, RZ, P2, !PT ;  /* 0x00000005131b7c10 */ /* 0x040fe400097fe4ff */
[----:B0-----:R-:W-:Y:S01]  /*05b0*/  IADD3.X R7, PT, PT, R19, UR9, RZ, P3, !PT ;  /* 0x0000000913077c10 */ /* 0x001fe20009ffe4ff */
[----:B------:R-:W-:-:S07]  /*05c0*/  VIADD R6, R5, 0x1 ;  /* 0x0000000105067836 */ /* 0x000fce0000000000 */
.L_x_12:
[----:B------:R-:W0:Y:S01]  /*05d0*/  LDC.64 R14, c[0x0][0x390] ;  /* 0x0000e400ff0e7b82 */ /* 0x000e220000000a00 */
[----:B------:R-:W-:Y:S02]  /*05e0*/  IMAD.MOV.U32 R18, RZ, RZ, R28 ;  /* 0x000000ffff127224 */ /* 0x000fe400078e001c */
[----:B------:R-:W-:-:S05]  /*05f0*/  IMAD.MOV.U32 R19, RZ, RZ, R29 ;  /* 0x000000ffff137224 */ /* 0x000fca00078e001d */
[----:B------:R-:W1:Y:S01]  /*0600*/  LDC.64 R16, c[0x0][0x3a8] ;  /* 0x0000ea00ff107b82 */ /* 0x000e620000000a00 */
[----:B------:R-:W2:Y:S01]  /*0610*/  LDG.E.64 R32, desc[UR6][R18.64+-0x8] ;  /* 0xfffff80612207981 */ /* 0x000ea2000c1e1b00 */
[----:B0-----:R-:W-:-:S05]  /*0620*/  IMAD.WIDE R14, R6, 0x8, R14 ;  /* 0x00000008060e7825 */ /* 0x001fca00078e020e */
[----:B------:R-:W2:Y:S01]  /*0630*/  LDG.E.64 R20, desc[UR6][R14.64] ;  /* 0x000000060e147981 */ /* 0x000ea2000c1e1b00 */
[----:B-1----:R-:W-:-:S05]  /*0640*/  IMAD.WIDE R16, R8, 0x8, R16 ;  /* 0x0000000808107825 */ /* 0x002fca00078e0210 */
[----:B------:R-:W2:Y:S02]  /*0650*/  LDG.E.64 R22, desc[UR6][R16.64] ;  /* 0x0000000610167981 */ /* 0x000ea4000c1e1b00 */
[----:B--2---:R-:W-:Y:S01]  /*0660*/  DFMA R32, R20, R22, R32 ;  /* 0x000000161420722b */ /* 0x004fe20000000020 */
[----:B------:R-:W-:Y:S01]  /*0670*/  IMAD.MOV.U32 R20, RZ, RZ, R2 ;  /* 0x000000ffff147224 */ /* 0x000fe200078e0002 */
[----:B------:R-:W-:-:S05]  /*0680*/  MOV R21, R7 ;  /* 0x0000000700157202 */ /* 0x000fca0000000f00 */
[----:B------:R0:W-:Y:S04]  /*0690*/  STG.E.64 desc[UR6][R12.64], R32 ;  /* 0x000000200c007986 */ /* 0x0001e8000c101b06 */
[----:B------:R-:W2:Y:S01]  /*06a0*/  LDG.E.64 R34, desc[UR6][R20.64+-0x8] ;  /* 0xfffff80614227981 */ /* 0x000ea2000c1e1b00 */
[----:B------:R-:W1:Y:S01]  /*06b0*/  MUFU.RCP64H R23, R33 ;  /* 0x0000002100177308 */ /* 0x000e620000001800 */
[----:B------:R-:W-:-:S06]  /*06c0*/  IMAD.MOV.U32 R22, RZ, RZ, 0x1 ;  /* 0x00000001ff167424 */ /* 0x000fcc00078e00ff */
[----:B-1----:R-:W-:-:S08]  /*06d0*/  DFMA R28, -R32, R22, 1 ;  /* 0x3ff00000201c742b */ /* 0x002fd00000000116 */
[----:B------:R-:W-:-:S08]  /*06e0*/  DFMA R28, R28, R28, R28 ;  /* 0x0000001c1c1c722b */ /* 0x000fd0000000001c */
[----:B------:R-:W-:-:S08]  /*06f0*/  DFMA R28, R22, R28, R22 ;  /* 0x0000001c161c722b */ /* 0x000fd00000000016 */
[----:B------:R-:W-:-:S08]  /*0700*/  DFMA R22, -R32, R28, 1 ;  /* 0x3ff000002016742b */ /* 0x000fd0000000011c */
[----:B------:R-:W-:Y:S01]  /*0710*/  DFMA R22, R28, R22, R28 ;  /* 0x000000161c16722b */ /* 0x000fe2000000001c */
[----:B------:R-:W-:Y:S07]  /*0720*/  BSSY.RECONVERGENT B0, `(.L_x_4) ;  /* 0x000000f000007945 */ /* 0x000fee0003800200 */
[----:B--2---:R-:W-:-:S08]  /*0730*/  DMUL R30, R34, -R22 ;  /* 0x80000016221e7228 */ /* 0x004fd00000000000 */
[--C-:B------:R-:W-:Y:S02]  /*0740*/  DFMA R28, -R32, R30, -R34.reuse ;  /* 0x0000001e201c722b */ /* 0x100fe40000000922 */
[----:B------:R-:W-:-:S06]  /*0750*/  DADD R34, -RZ, -R34 ;  /* 0x00000000ff227229 */ /* 0x000fcc0000000922 */
[----:B------:R-:W-:-:S04]  /*0760*/  DFMA R30, R22, R28, R30 ;  /* 0x0000001c161e722b */ /* 0x000fc8000000001e */
[----:B------:R-:W-:-:S06]  /*0770*/  FSETP.GEU.AND P1, PT, |R35|, 6.5827683646048100446e-37, PT ;  /* 0x036000002300780b */ /* 0x000fcc0003f2e200 */
[----:B------:R-:W-:-:S05]  /*0780*/  FFMA R2, RZ, R33, R31 ;  /* 0x00000021ff027223 */ /* 0x000fca000000001f */
[----:B------:R-:W-:Y:S01]  /*0790*/  FSETP.GT.AND P0, PT, |R2|, 1.469367938527859385e-39, PT ;  /* 0x001000000200780b */ /* 0x000fe20003f04200 */
[----:B------:R-:W-:Y:S02]  /*07a0*/  IMAD.MOV.U32 R22, RZ, RZ, R0 ;  /* 0x000000ffff167224 */ /* 0x000fe400078e0000 */
[----:B------:R-:W-:-:S10]  /*07b0*/  IMAD.MOV.U32 R23, RZ, RZ, R9 ;  /* 0x000000ffff177224 */ /* 0x000fd400078e0009 */
[----:B0-----:R-:W-:Y:S05]  /*07c0*/  @P0 BRA P1, `(.L_x_5) ;  /* 0x0000000000100947 */ /* 0x001fea0000800000 */
[----:B------:R-:W-:-:S07]  /*07d0*/  MOV R2, 0x7f0 ;  /* 0x000007f000027802 */ /* 0x000fce0000000f00 */
[----:B------:R-:W-:Y:S05]  /*07e0*/  CALL.REL.NOINC `($__internal_0_$__cuda_sm20_div_rn_f64_full) ;  /* 0x0000001400907944 */ /* 0x000fea0003c00000 */
[----:B------:R-:W-:Y:S02]  /*07f0*/  IMAD.MOV.U32 R30, RZ, RZ, R40 ;  /* 0x000000ffff1e7224 */ /* 0x000fe400078e0028 */
[----:B------:R-:W-:-:S07]  /*0800*/  IMAD.MOV.U32 R31, RZ, RZ, R41 ;  /* 0x000000ffff1f7224 */ /* 0x000fce00078e0029 */
.L_x_5:
[----:B------:R-:W-:Y:S05]  /*0810*/  BSYNC.RECONVERGENT B0 ;  /* 0x0000000000007941 */ /* 0x000fea0003800200 */
.L_x_4:
[----:B------:R0:W-:Y:S01]  /*0820*/  STG.E.64 desc[UR6][R26.64+-0x8], R30 ;  /* 0xfffff81e1a007986 */ /* 0x0001e2000c101b06 */
[----:B------:R-:W1:Y:S03]  /*0830*/  LDC.64 R28, c[0x0][0x3b0] ;  /* 0x0000ec00ff1c7b82 */ /* 0x000e660000000a00 */
[----:B------:R-:W2:Y:S04]  /*0840*/  LDG.E.64 R32, desc[UR6][R12.64] ;  /* 0x000000060c207981 */ /* 0x000ea8000c1e1b00 */
[----:B------:R-:W3:Y:S04]  /*0850*/  LDG.E.64 R34, desc[UR6][R24.64+-0x8] ;  /* 0xfffff80618227981 */ /* 0x000ee8000c1e1b00 */
[----:B------:R-:W3:Y:S01]  /*0860*/  LDG.E.64 R36, desc[UR6][R14.64] ;  /* 0x000000060e247981 */ /* 0x000ee2000c1e1b00 */
[----:B-1----:R-:W-:-:S05]  /*0870*/  IMAD.WIDE R28, R8, 0x8, R28 ;  /* 0x00000008081c7825 */ /* 0x002fca00078e021c */
[----:B------:R-:W3:Y:S01]  /*0880*/  LDG.E.64 R38, desc[UR6][R28.64] ;  /* 0x000000061c267981 */ /* 0x000ee2000c1e1b00 */
[----:B------:R-:W-:Y:S01]  /*0890*/  IMAD.MOV.U32 R40, RZ, RZ, 0x1 ;  /* 0x00000001ff287424 */ /* 0x000fe200078e00ff */
[----:B------:R-:W-:Y:S01]  /*08a0*/  BSSY.RECONVERGENT B0, `(.L_x_6) ;  /* 0x0000013000007945 */ /* 0x000fe20003800200 */
[----:B--2---:R-:W1:Y:S04]  /*08b0*/  MUFU.RCP64H R41, R33 ;  /* 0x0000002100297308 */ /* 0x004e680000001800 */
[----:B-1----:R-:W-:-:S08]  /*08c0*/  DFMA R42, -R32, R40, 1 ;  /* 0x3ff00000202a742b */ /* 0x002fd00000000128 */
[----:B------:R-:W-:-:S08]  /*08d0*/  DFMA R42, R42, R42, R42 ;  /* 0x0000002a2a2a722b */ /* 0x000fd0000000002a */
[----:B------:R-:W-:-:S08]  /*08e0*/  DFMA R42, R40, R42, R40 ;  /* 0x0000002a282a722b */ /* 0x000fd00000000028 */
[----:B0-----:R-:W-:Y:S02]  /*08f0*/  DFMA R30, -R32, R42, 1 ;  /* 0x3ff00000201e742b */ /* 0x001fe4000000012a */
[----:B---3--:R-:W-:-:S06]  /*0900*/  DFMA R34, -R36, R38, R34 ;  /* 0x000000262422722b */ /* 0x008fcc0000000122 */
[----:B------:R-:W-:-:S08]  /*0910*/  DFMA R30, R42, R30, R42 ;  /* 0x0000001e2a1e722b */ /* 0x000fd0000000002a */
[----:B------:R-:W-:-:S08]  /*0920*/  DMUL R36, R34, R30 ;  /* 0x0000001e22247228 */ /* 0x000fd00000000000 */
[----:B------:R-:W-:-:S08]  /*0930*/  DFMA R38, -R32, R36, R34 ;  /* 0x000000242026722b */ /* 0x000fd00000000122 */
[----:B------:R-:W-:Y:S01]  /*0940*/  DFMA R30, R30, R38, R36 ;  /* 0x000000261e1e722b */ /* 0x000fe20000000024 */
[----:B------:R-:W-:-:S09]  /*0950*/  FSETP.GEU.AND P1, PT, |R35|, 6.5827683646048100446e-37, PT ;  /* 0x036000002300780b */ /* 0x000fd20003f2e200 */
[----:B------:R-:W-:-:S05]  /*0960*/  FFMA R0, RZ, R33, R31 ;  /* 0x00000021ff007223 */ /* 0x000fca000000001f */
[----:B------:R-:W-:-:S13]  /*0970*/  FSETP.GT.AND P0, PT, |R0|, 1.469367938527859385e-39, PT ;  /* 0x001000000000780b */ /* 0x000fda0003f04200 */
[----:B------:R-:W-:Y:S05]  /*0980*/  @P0 BRA P1, `(.L_x_7) ;  /* 0x0000000000100947 */ /* 0x000fea0000800000 */
[----:B------:R-:W-:-:S07]  /*0990*/  MOV R2, 0x9b0 ;  /* 0x000009b000027802 */ /* 0x000fce0000000f00 */
[----:B------:R-:W-:Y:S05]  /*09a0*/  CALL.REL.NOINC `($__internal_0_$__cuda_sm20_div_rn_f64_full) ;  /* 0x0000001400207944 */ /* 0x000fea0003c00000 */
[----:B------:R-:W-:Y:S01]  /*09b0*/  MOV R30, R40 ;  /* 0x00000028001e7202 */ /* 0x000fe20000000f00 */
[----:B------:R-:W-:-:S07]  /*09c0*/  IMAD.MOV.U32 R31, RZ, RZ, R41 ;  /* 0x000000ffff1f7224 */ /* 0x000fce00078e0029 */
.L_x_7:
[----:B------:R-:W-:Y:S05]  /*09d0*/  BSYNC.RECONVERGENT B0 ;  /* 0x0000000000007941 */ /* 0x000fea0003800200 */
.L_x_6:
[----:B------:R-:W-:Y:S01]  /*09e0*/  IMAD.WIDE R36, R3, 0x8, R16 ;  /* 0x0000000803247825 */ /* 0x000fe200078e0210 */
[----:B------:R0:W-:Y:S04]  /*09f0*/  STG.E.64 desc[UR6][R22.64+-0x8], R30 ;  /* 0xfffff81e16007986 */ /* 0x0001e8000c101b06 */
[----:B------:R-:W2:Y:S04]  /*0a00*/  LDG.E.64 R32, desc[UR6][R18.64] ;  /* 0x0000000612207981 */ /* 0x000ea8000c1e1b00 */
[----:B------:R-:W2:Y:S04]  /*0a10*/  LDG.E.64 R36, desc[UR6][R36.64] ;  /* 0x0000000624247981 */ /* 0x000ea8000c1e1b00 */
[----:B------:R-:W2:Y:S02]  /*0a20*/  LDG.E.64 R16, desc[UR6][R14.64+0x8] ;  /* 0x000008060e107981 */ /* 0x000ea4000c1e1b00 */
[----:B--2---:R-:W-:-:S07]  /*0a30*/  DFMA R32, R16, R36, R32 ;  /* 0x000000241020722b */ /* 0x004fce0000000020 */
[----:B------:R1:W-:Y:S04]  /*0a40*/  STG.E.64 desc[UR6][R12.64], R32 ;  /* 0x000000200c007986 */ /* 0x0003e8000c101b06 */
[----:B------:R-:W0:Y:S01]  /*0a50*/  LDG.E.64 R34, desc[UR6][R20.64] ;  /* 0x0000000614227981 */ /* 0x000e22000c1e1b00 */
[----:B------:R-:W2:Y:S01]  /*0a60*/  MUFU.RCP64H R17, R33 ;  /* 0x0000002100117308 */ /* 0x000ea20000001800 */
[----:B------:R-:W-:-:S06]  /*0a70*/  IMAD.MOV.U32 R16, RZ, RZ, 0x1 ;  /* 0x00000001ff107424 */ /* 0x000fcc00078e00ff */
[----:B--2---:R-:W-:-:S08]  /*0a80*/  DFMA R38, -R32, R16, 1 ;  /* 0x3ff000002026742b */ /* 0x004fd00000000110 */
[----:B------:R-:W-:-:S08]  /*0a90*/  DFMA R38, R38, R38, R38 ;  /* 0x000000262626722b */ /* 0x000fd00000000026 */
[----:B------:R-:W-:-:S08]  /*0aa0*/  DFMA R38, R16, R38, R16 ;  /* 0x000000261026722b */ /* 0x000fd00000000010 */
[----:B------:R-:W-:-:S08]  /*0ab0*/  DFMA R16, -R32, R38, 1 ;  /* 0x3ff000002010742b */ /* 0x000fd00000000126 */
[----:B------:R-:W-:Y:S01]  /*0ac0*/  DFMA R16, R38, R16, R38 ;  /* 0x000000102610722b */ /* 0x000fe20000000026 */
[----:B------:R-:W-:Y:S07]  /*0ad0*/  BSSY.RECONVERGENT B0, `(.L_x_8) ;  /* 0x000000d000007945 */ /* 0x000fee0003800200 */
[----:B0-----:R-:W-:-:S08]  /*0ae0*/  DMUL R30, R34, -R16 ;  /* 0x80000010221e7228 */ /* 0x001fd00000000000 */
[--C-:B------:R-:W-:Y:S02]  /*0af0*/  DFMA R36, -R32, R30, -R34.reuse ;  /* 0x0000001e2024722b */ /* 0x100fe40000000922 */
[----:B------:R-:W-:-:S06]  /*0b00*/  DADD R34, -RZ, -R34 ;  /* 0x00000000ff227229 */ /* 0x000fcc0000000922 */
[----:B------:R-:W-:-:S04]  /*0b10*/  DFMA R16, R16, R36, R30 ;  /* 0x000000241010722b */ /* 0x000fc8000000001e */
[----:B------:R-:W-:-:S06]  /*0b20*/  FSETP.GEU.AND P1, PT, |R35|, 6.5827683646048100446e-37, PT ;  /* 0x036000002300780b */ /* 0x000fcc0003f2e200 */
[----:B------:R-:W-:-:S05]  /*0b30*/  FFMA R0, RZ, R33, R17 ;  /* 0x00000021ff007223 */ /* 0x000fca0000000011 */
[----:B------:R-:W-:-:S13]  /*0b40*/  FSETP.GT.AND P0, PT, |R0|, 1.469367938527859385e-39, PT ;  /* 0x001000000000780b */ /* 0x000fda0003f04200 */
[----:B-1----:R-:W-:Y:S05]  /*0b50*/  @P0 BRA P1, `(.L_x_9) ;  /* 0x0000000000100947 */ /* 0x002fea0000800000 */
[----:B------:R-:W-:-:S07]  /*0b60*/  MOV R2, 0xb80 ;  /* 0x00000b8000027802 */ /* 0x000fce0000000f00 */
[----:B------:R-:W-:Y:S05]  /*0b70*/  CALL.REL.NOINC `($__internal_0_$__cuda_sm20_div_rn_f64_full) ;  /* 0x0000001000ac7944 */ /* 0x000fea0003c00000 */
[----:B------:R-:W-:Y:S02]  /*0b80*/  IMAD.MOV.U32 R16, RZ, RZ, R40 ;  /* 0x000000ffff107224 */ /* 0x000fe400078e0028 */
[----:B------:R-:W-:-:S07]  /*0b90*/  IMAD.MOV.U32 R17, RZ, RZ, R41 ;  /* 0x000000ffff117224 */ /* 0x000fce00078e0029 */
.L_x_9:
[----:B------:R-:W-:Y:S05]  /*0ba0*/  BSYNC.RECONVERGENT B0 ;  /* 0x0000000000007941 */ /* 0x000fea0003800200 */
.L_x_8:
[----:B------:R0:W-:Y:S04]  /*0bb0*/  STG.E.64 desc[UR6][R26.64], R16 ;  /* 0x000000101a007986 */ /* 0x0001e8000c101b06 */
[----:B------:R-:W2:Y:S01]  /*0bc0*/  LDG.E.64 R32, desc[UR6][R12.64] ;  /* 0x000000060c207981 */ /* 0x000ea2000c1e1b00 */
[----:B------:R-:W-:-:S03]  /*0bd0*/  IMAD.WIDE R30, R3, 0x8, R28 ;  /* 0x00000008031e7825 */ /* 0x000fc600078e021c */
[----:B------:R-:W3:Y:S04]  /*0be0*/  LDG.E.64 R14, desc[UR6][R14.64+0x8] ;  /* 0x000008060e0e7981 */ /* 0x000ee8000c1e1b00 */
[----:B------:R-:W3:Y:S04]  /*0bf0*/  LDG.E.64 R30, desc[UR6][R30.64] ;  /* 0x000000061e1e7981 */ /* 0x000ee8000c1e1b00 */
[----:B------:R-:W3:Y:S01]  /*0c00*/  LDG.E.64 R28, desc[UR6][R24.64] ;  /* 0x00000006181c7981 */ /* 0x000ee2000c1e1b00 */
[----:B------:R-:W-:Y:S01]  /*0c10*/  IMAD.MOV.U32 R34, RZ, RZ, 0x1 ;  /* 0x00000001ff227424 */ /* 0x000fe200078e00ff */
[----:B------:R-:W-:Y:S01]  /*0c20*/  BSSY.RECONVERGENT B0, `(.L_x_10) ;  /* 0x0000013000007945 */ /* 0x000fe20003800200 */
[----:B--2---:R-:W1:Y:S04]  /*0c30*/  MUFU.RCP64H R35, R33 ;  /* 0x0000002100237308 */ /* 0x004e680000001800 */
[----:B-1----:R-:W-:-:S08]  /*0c40*/  DFMA R36, -R32, R34, 1 ;  /* 0x3ff000002024742b */ /* 0x002fd00000000122 */
[----:B------:R-:W-:-:S08]  /*0c50*/  DFMA R36, R36, R36, R36 ;  /* 0x000000242424722b */ /* 0x000fd00000000024 */
[----:B------:R-:W-:Y:S02]  /*0c60*/  DFMA R36, R34, R36, R34 ;  /* 0x000000242224722b */ /* 0x000fe40000000022 */
[----:B---3--:R-:W-:-:S06]  /*0c70*/  DFMA R34, -R14, R30, R28 ;  /* 0x0000001e0e22722b */ /* 0x008fcc000000011c */
[----:B0-----:R-:W-:-:S04]  /*0c80*/  DFMA R16, -R32, R36, 1 ;  /* 0x3ff000002010742b */ /* 0x001fc80000000124 */
[----:B------:R-:W-:-:S04]  /*0c90*/  FSETP.GEU.AND P1, PT, |R35|, 6.5827683646048100446e-37, PT ;  /* 0x036000002300780b */ /* 0x000fc80003f2e200 */
[----:B------:R-:W-:-:S08]  /*0ca0*/  DFMA R16, R36, R16, R36 ;  /* 0x000000102410722b */ /* 0x000fd00000000024 */
[----:B------:R-:W-:-:S08]  /*0cb0*/  DMUL R14, R34, R16 ;  /* 0x00000010220e7228 */ /* 0x000fd00000000000 */
[----:B------:R-:W-:-:S08]  /*0cc0*/  DFMA R28, -R32, R14, R34 ;  /* 0x0000000e201c722b */ /* 0x000fd00000000122 */
[----:B------:R-:W-:-:S10]  /*0cd0*/  DFMA R14, R16, R28, R14 ;  /* 0x0000001c100e722b */ /* 0x000fd4000000000e */
[----:B------:R-:W-:-:S05]  /*0ce0*/  FFMA R0, RZ, R33, R15 ;  /* 0x00000021ff007223 */ /* 0x000fca000000000f */
[----:B------:R-:W-:-:S13]  /*0cf0*/  FSETP.GT.AND P0, PT, |R0|, 1.469367938527859385e-39, PT ;  /* 0x001000000000780b */ /* 0x000fda0003f04200 */
[----:B------:R-:W-:Y:S05]  /*0d00*/  @P0 BRA P1, `(.L_x_11) ;  /* 0x0000000000100947 */ /* 0x000fea0000800000 */
[----:B------:R-:W-:-:S07]  /*0d10*/  MOV R2, 0xd30 ;  /* 0x00000d3000027802 */ /* 0x000fce0000000f00 */
[----:B------:R-:W-:Y:S05]  /*0d20*/  CALL.REL.NOINC `($__internal_0_$__cuda_sm20_div_rn_f64_full) ;  /* 0x0000001000407944 */ /* 0x000fea0003c00000 */
[----:B------:R-:W-:Y:S01]  /*0d30*/  IMAD.MOV.U32 R14, RZ, RZ, R40 ;  /* 0x000000ffff0e7224 */ /* 0x000fe200078e0028 */
[----:B------:R-:W-:-:S07]  /*0d40*/  MOV R15, R41 ;  /* 0x00000029000f7202 */ /* 0x000fce0000000f00 */
.L_x_11:
[----:B------:R-:W-:Y:S05]  /*0d50*/  BSYNC.RECONVERGENT B0 ;  /* 0x0000000000007941 */ /* 0x000fea0003800200 */
.L_x_10:
[----:B------:R0:W-:Y:S01]  /*0d60*/  STG.E.64 desc[UR6][R22.64], R14 ;  /* 0x0000000e16007986 */ /* 0x0001e2000c101b06 */
[----:B------:R-:W-:Y:S01]  /*0d70*/  UIADD3 UR4, UPT, UPT, UR4, 0x2, URZ ;  /* 0x0000000204047890 */ /* 0x000fe2000fffe0ff */
[----:B------:R-:W-:Y:S01]  /*0d80*/  IADD3 R0, P0, PT, R22, 0x10, RZ ;  /* 0x0000001016007810 */ /* 0x000fe20007f1e0ff */
[----:B------:R-:W-:Y:S01]  /*0d90*/  VIADD R6, R6, 0x2 ;  /* 0x0000000206067836 */ /* 0x000fe20000000000 */
[----:B------:R-:W-:Y:S01]  /*0da0*/  IADD3 R24, P1, PT, R24, 0x10, RZ ;  /* 0x0000001018187810 */ /* 0x000fe20007f3e0ff */
[----:B------:R-:W-:Y:S01]  /*0db0*/  UISETP.NE.AND UP0, UPT, UR4, 0x9c2, UPT ;  /* 0x000009c20400788c */ /* 0x000fe2000bf05270 */
[----:B------:R-:W-:Y:S01]  /*0dc0*/  IADD3 R2, P2, PT, R20, 0x10, RZ ;  /* 0x0000001014027810 */ /* 0x000fe20007f5e0ff */
[----:B------:R-:W-:Y:S01]  /*0dd0*/  IMAD.X R9, RZ, RZ, R23, P0 ;  /* 0x000000ffff097224 */ /* 0x000fe200000e0617 */
[----:B------:R-:W-:Y:S01]  /*0de0*/  IADD3 R28, P0, PT, R18, 0x10, RZ ;  /* 0x00000010121c7810 */ /* 0x000fe20007f1e0ff */
[----:B------:R-:W-:Y:S01]  /*0df0*/  IMAD.X R25, RZ, RZ, R25, P1 ;  /* 0x000000ffff197224 */ /* 0x000fe200008e0619 */
[----:B------:R-:W-:Y:S01]  /*0e00*/  IADD3 R26, P1, PT, R26, 0x10, RZ ;  /* 0x000000101a1a7810 */ /* 0x000fe20007f3e0ff */
[----:B------:R-:W-:Y:S01]  /*0e10*/  IMAD.X R7, RZ, RZ, R21, P2 ;  /* 0x000000ffff077224 */ /* 0x000fe200010e0615 */
[----:B------:R-:W-:Y:S01]  /*0e20*/  LEA R8, R3, R8, 0x1 ;  /* 0x0000000803087211 */ /* 0x000fe200078e08ff */
[----:B------:R-:W-:-:S02]  /*0e30*/  IMAD.X R29, RZ, RZ, R19, P0 ;  /* 0x000000ffff1d7224 */ /* 0x000fc400000e0613 */
[----:B------:R-:W-:Y:S01]  /*0e40*/  IMAD.X R27, RZ, RZ, R27, P1 ;  /* 0x000000ffff1b7224 */ /* 0x000fe200008e061b */
[----:B0-----:R-:W-:Y:S07]  /*0e50*/  BRA.U UP0, `(.L_x_12) ;  /* 0xfffffff500dc7547 */ /* 0x001fee000b83ffff */
[----:B------:R-:W0:Y:S01]  /*0e60*/  LDC.64 R2, c[0x0][0x390] ;  /* 0x0000e400ff027b82 */ /* 0x000e220000000a00 */
[----:B------:R-:W2:Y:S07]  /*0e70*/  LDG.E.64 R32, desc[UR6][R10.64+0x4e18] ;  /* 0x004e18060a207981 */ /* 0x000eae000c1e1b00 */
[----:B------:R-:W1:Y:S08]  /*0e80*/  LDC.64 R6, c[0x0][0x3a8] ;  /* 0x0000ea00ff067b82 */ /* 0x000e700000000a00 */
[----:B------:R-:W3:Y:S01]  /*0e90*/  LDC.64 R16, c[0x0][0x398] ;  /* 0x0000e600ff107b82 */ /* 0x000ee20000000a00 */
[----:B0-----:R-:W-:-:S07]  /*0ea0*/  IMAD.WIDE R2, R5, 0x8, R2 ;  /* 0x0000000805027825 */ /* 0x001fce00078e0202 */
[----:B------:R-:W0:Y:S01]  /*0eb0*/  LDC.64 R18, c[0x0][0x3b0] ;  /* 0x0000ec00ff127b82 */ /* 0x000e220000000a00 */
[----:B------:R-:W2:Y:S01]  /*0ec0*/  LDG.E.64 R8, desc[UR6][R2.64+0x4e10] ;  /* 0x004e100602087981 */ /* 0x000ea2000c1e1b00 */
[----:B-1----:R-:W-:-:S05]  /*0ed0*/  IMAD.WIDE R6, R5, 0x8, R6 ;  /* 0x0000000805067825 */ /* 0x002fca00078e0206 */
[----:B------:R-:W2:Y:S02]  /*0ee0*/  LDG.E.64 R14, desc[UR6][R6.64+0x4e10] ;  /* 0x004e1006060e7981 */ /* 0x000ea4000c1e1b00 */
[----:B--2---:R-:W-:Y:S01]  /*0ef0*/  DFMA R32, R8, R14, R32 ;  /* 0x0000000e0820722b */ /* 0x004fe20000000020 */
[----:B---3--:R-:W-:-:S04]  /*0f00*/  IMAD.WIDE R8, R4, 0x8, R16 ;  /* 0x0000000804087825 */ /* 0x008fc800078e0210 */
[----:B0-----:R-:W-:Y:S02]  /*0f10*/  IMAD.WIDE R14, R4, 0x8, R18 ;  /* 0x00000008040e7825 */ /* 0x001fe400078e0212 */
[----:B------:R0:W-:Y:S04]  /*0f20*/  STG.E.64 desc[UR6][R12.64], R32 ;  /* 0x000000200c007986 */ /* 0x0001e8000c101b06 */
[----:B------:R-:W2:Y:S04]  /*0f30*/  LDG.E.64 R16, desc[UR6][R2.64+0x4e10] ;  /* 0x004e100602107981 */ /* 0x000ea8000c1e1b00 */
[----:B------:R-:W2:Y:S04]  /*0f40*/  LDG.E.64 R8, desc[UR6][R8.64+0x4e18] ;  /* 0x004e180608087981 */ /* 0x000ea8000c1e1b00 */
        /* <DEDUP_REMOVED lines=8> */
[----:B0-----:R-:W-:Y:S01]  /*0fd0*/  IADD3 R12, P1, PT, R6, 0x4e10, RZ ;  /* 0x00004e10060c7810 */ /* 0x001fe20007f3e0ff */
[----:B------:R-:W-:Y:S04]  /*0fe0*/  BSSY.RECONVERGENT B0, `(.L_x_13) ;  /* 0x0000010000007945 */ /* 0x000fe80003800200 */
[----:B------:R-:W-:Y:S01]  /*0ff0*/  IMAD.X R13, RZ, RZ, R7, P1 ;  /* 0x000000ffff0d7224 */ /* 0x000fe200008e0607 */
[----:B--2---:R-:W-:-:S08]  /*1000*/  DFMA R34, -R16, R10, R8 ;  /* 0x0000000a1022722b */ /* 0x004fd00000000108 */
[----:B------:R-:W-:-:S08]  /*1010*/  DMUL R2, R34, R18 ;  /* 0x0000001222027228 */ /* 0x000fd00000000000 */
[----:B------:R-:W-:-:S08]  /*1020*/  DFMA R8, -R32, R2, R34 ;  /* 0x000000022008722b */ /* 0x000fd00000000122 */
[----:B------:R-:W-:Y:S01]  /*1030*/  DFMA R2, R18, R8, R2 ;  /* 0x000000081202722b */ /* 0x000fe20000000002 */
[----:B------:R-:W-:-:S09]  /*1040*/  FSETP.GEU.AND P3, PT, |R35|, 6.5827683646048100446e-37, PT ;  /* 0x036000002300780b */ /* 0x000fd20003f6e200 */
[----:B------:R-:W-:-:S05]  /*1050*/  FFMA R0, RZ, R33, R3 ;  /* 0x00000021ff007223 */ /* 0x000fca0000000003 */
[----:B------:R-:W-:Y:S02]  /*1060*/  FSETP.GT.AND P0, PT, |R0|, 1.469367938527859385e-39, PT ;  /* 0x001000000000780b */ /* 0x000fe40003f04200 */
[----:B------:R-:W-:-:S05]  /*1070*/  IADD3 R10, P2, PT, R14, 0x4e10, RZ ;  /* 0x00004e100e0a7810 */ /* 0x000fca0007f5e0ff */
[----:B------:R-:W-:-:S06]  /*1080*/  IMAD.X R11, RZ, RZ, R15, P2 ;  /* 0x000000ffff0b7224 */ /* 0x000fcc00010e060f */
[----:B------:R-:W-:Y:S05]  /*1090*/  @P0 BRA P3, `(.L_x_14) ;  /* 0x0000000000100947 */ /* 0x000fea0001800000 */
[----:B------:R-:W-:-:S07]  /*10a0*/  MOV R2, 0x10c0 ;  /* 0x000010c000027802 */ /* 0x000fce0000000f00 */
[----:B------:R-:W-:Y:S05]  /*10b0*/  CALL.REL.NOINC `($__internal_0_$__cuda_sm20_div_rn_f64_full) ;  /* 0x0000000c005c7944 */ /* 0x000fea0003c00000 */
[----:B------:R-:W-:Y:S02]  /*10c0*/  IMAD.MOV.U32 R2, RZ, RZ, R40 ;  /* 0x000000ffff027224 */ /* 0x000fe400078e0028 */
[----:B------:R-:W-:-:S07]  /*10d0*/  IMAD.MOV.U32 R3, RZ, RZ, R41 ;  /* 0x000000ffff037224 */ /* 0x000fce00078e0029 */
.L_x_14:
[----:B------:R-:W-:Y:S05]  /*10e0*/  BSYNC.RECONVERGENT B0 ;  /* 0x0000000000007941 */ /* 0x000fea0003800200 */
.L_x_13:
[----:B------:R-:W0:Y:S01]  /*10f0*/  LDCU.64 UR4, c[0x0][0x3a0] ;  /* 0x00007400ff0477ac */ /* 0x000e220008000a00 */
[----:B------:R-:W1:Y:S01]  /*1100*/  LDC.64 R16, c[0x0][0x3a0] ;  /* 0x0000e800ff107b82 */ /* 0x000e620000000a00 */
[----:B------:R-:W-:Y:S01]  /*1110*/  VIADD R5, R4, 0x9c3 ;  /* 0x000009c304057836 */ /* 0x000fe20000000000 */
[----:B------:R2:W-:Y:S01]  /*1120*/  STG.E.64 desc[UR6][R14.64+0x4e18], R2 ;  /* 0x004e18020e007986 */ /* 0x0005e2000c101b06 */
[----:B0-----:R-:W-:-:S04]  /*1130*/  UIADD3 UR4, UP0, UPT, UR4, -0x8, URZ ;  /* 0xfffffff804047890 */ /* 0x001fc8000ff1e0ff */
[----:B------:R-:W-:Y:S02]  /*1140*/  UIADD3.X UR5, UPT, UPT, UR5, -0x1, URZ, UP0, !UPT ;  /* 0xffffffff05057890 */ /* 0x000fe400087fe4ff */
[----:B------:R-:W-:Y:S01]  /*1150*/  MOV R6, UR4 ;  /* 0x0000000400067c02 */ /* 0x000fe20008000f00 */
[----:B-1----:R-:W-:-:S04]  /*1160*/  IMAD.WIDE R16, R4, 0x8, R16 ;  /* 0x0000000804107825 */ /* 0x002fc800078e0210 */
[----:B------:R-:W-:Y:S01]  /*1170*/  IMAD.U32 R7, RZ, RZ, UR5 ;  /* 0x00000005ff077e24 */ /* 0x000fe2000f8e00ff */
[----:B------:R0:W-:Y:S01]  /*1180*/  STG.E.64 desc[UR6][R16.64+0x4e18], R2 ;  /* 0x004e180210007986 */ /* 0x0001e2000c101b06 */
[----:B------:R-:W-:-:S03]  /*1190*/  IMAD.WIDE R8, R5, 0x8, R6 ;  /* 0x0000000805087825 */ /* 0x000fc600078e0206 */
[----:B------:R-:W3:Y:S04]  /*11a0*/  LDG.E.64 R18, desc[UR6][R12.64] ;  /* 0x000000060c127981 */ /* 0x000ee8000c1e1b00 */
[----:B------:R-:W3:Y:S04]  /*11b0*/  LDG.E.64 R22, desc[UR6][R10.64] ;  /* 0x000000060a167981 */ /* 0x000ee8000c1e1b00 */
[----:B------:R-:W3:Y:S02]  /*11c0*/  LDG.E.64 R20, desc[UR6][R8.64+0x8] ;  /* 0x0000080608147981 */ /* 0x000ee4000c1e1b00 */
[----:B---3--:R-:W-:-:S07]  /*11d0*/  DFMA R18, R18, R20, R22 ;  /* 0x000000141212722b */ /* 0x008fce0000000016 */
[----:B------:R1:W-:Y:S04]  /*11e0*/  STG.E.64 desc[UR6][R8.64], R18 ;  /* 0x0000001208007986 */ /* 0x0003e8000c101b06 */
[----:B------:R-:W3:Y:S04]  /*11f0*/  LDG.E.64 R20, desc[UR6][R12.64+-0x8] ;  /* 0xfffff8060c147981 */ /* 0x000ee8000c1e1b00 */
[----:B------:R-:W3:Y:S02]  /*1200*/  LDG.E.64 R22, desc[UR6][R10.64+-0x8] ;  /* 0xfffff8060a167981 */ /* 0x000ee4000c1e1b00 */
[----:B---3--:R-:W-:-:S07]  /*1210*/  DFMA R20, R18, R20, R22 ;  /* 0x000000141214722b */ /* 0x008fce0000000016 */
[----:B------:R3:W-:Y:S04]  /*1220*/  STG.E.64 desc[UR6][R16.64+0x4e08], R20 ;  /* 0x004e081410007986 */ /* 0x0007e8000c101b06 */
[----:B--2---:R-:W2:Y:S04]  /*1230*/  LDG.E.64 R14, desc[UR6][R12.64+-0x10] ;  /* 0xfffff0060c0e7981 */ /* 0x004ea8000c1e1b00 */
[----:B0-----:R-:W2:Y:S04]  /*1240*/  LDG.E.64 R2, desc[UR6][R8.64+-0x8] ;  /* 0xfffff80608027981 */ /* 0x001ea8000c1e1b00 */
[----:B------:R-:W2:Y:S01]  /*1250*/  LDG.E.64 R22, desc[UR6][R10.64+-0x10] ;  /* 0xfffff0060a167981 */ /* 0x000ea2000c1e1b00 */
[----:B------:R-:W-:Y:S01]  /*1260*/  IADD3 R0, P0, PT, R16, 0x4e08, RZ ;  /* 0x00004e0810007810 */ /* 0x000fe20007f1e0ff */
[----:B------:R-:W-:-:S04]  /*1270*/  UMOV UR4, URZ ;  /* 0x000000ff00047c82 */ /* 0x000fc80008000000 */
[----:B-1----:R-:W-:Y:S01]  /*1280*/  IMAD.X R19, RZ, RZ, R17, P0 ;  /* 0x000000ffff137224 */ /* 0x002fe200000e0611 */
[----:B--2---:R-:W-:-:S07]  /*1290*/  DFMA R2, R14, R2, R22 ;  /* 0x000000020e02722b */ /* 0x004fce0000000016 */
[----:B------:R3:W-:Y:S04]  /*12a0*/  STG.E.64 desc[UR6][R16.64+0x4e00], R2 ;  /* 0x004e000210007986 */ /* 0x0007e8000c101b06 */
.L_x_15:
[----:B------:R-:W2:Y:S04]  /*12b0*/  LDG.E.64 R8, desc[UR6][R8.64+-0x10] ;  /* 0xfffff00608087981 */ /* 0x000ea8000c1e1b00 */
[----:B0--3--:R-:W2:Y:S04]  /*12c0*/  LDG.E.64 R2, desc[UR6][R12.64+-0x18] ;  /* 0xffffe8060c027981 */ /* 0x009ea8000c1e1b00 */
[----:B------:R-:W2:Y:S01]  /*12d0*/  LDG.E.64 R14, desc[UR6][R10.64+-0x18] ;  /* 0xffffe8060a0e7981 */ /* 0x000ea2000c1e1b00 */
[----:B------:R-:W-:-:S04]  /*12e0*/  VIADD R17, R5, 0xfffffffc ;  /* 0xfffffffc05117836 */ /* 0x000fc80000000000 */
[----:B------:R-:W-:Y:S01]  /*12f0*/  IMAD.WIDE R16, R17, 0x8, R6 ;  /* 0x0000000811107825 */ /* 0x000fe200078e0206 */
[----:B--2---:R-:W-:-:S03]  /*1300*/  DFMA R14, R2, R8, R14 ;  /* 0x00000008020e722b */ /* 0x004fc6000000000e */
[----:B------:R-:W-:Y:S01]  /*1310*/  IMAD.MOV.U32 R2, RZ, RZ, R0 ;  /* 0x000000ffff027224 */ /* 0x000fe200078e0000 */
[----:B------:R-:W-:-:S05]  /*1320*/  MOV R3, R19 ;  /* 0x0000001300037202 */ /* 0x000fca0000000f00 */
[----:B------:R0:W-:Y:S04]  /*1330*/  STG.E.64 desc[UR6][R2.64+-0x10], R14 ;  /* 0xfffff00e02007986 */ /* 0x0001e8000c101b06 */
[----:B------:R-:W2:Y:S04]  /*1340*/  LDG.E.64 R18, desc[UR6][R12.64+-0x20] ;  /* 0xffffe0060c127981 */ /* 0x000ea8000c1e1b00 */
[----:B------:R-:W2:Y:S04]  /*1350*/  LDG.E.64 R22, desc[UR6][R10.64+-0x20] ;  /* 0xffffe0060a167981 */ /* 0x000ea8000c1e1b00 */
[----:B------:R-:W2:Y:S02]  /*1360*/  LDG.E.64 R20, desc[UR6][R16.64+0x8] ;  /* 0x0000080610147981 */ /* 0x000ea4000c1e1b00 */
[----:B--2---:R-:W-:-:S07]  /*1370*/  DFMA R18, R18, R20, R22 ;  /* 0x000000141212722b */ /* 0x004fce0000000016 */
[----:B------:R1:W-:Y:S04]  /*1380*/  STG.E.64 desc[UR6][R16.64], R18 ;  /* 0x0000001210007986 */ /* 0x0003e8000c101b06 */
[----:B------:R-:W2:Y:S04]  /*1390*/  LDG.E.64 R8, desc[UR6][R12.64+-0x28] ;  /* 0xffffd8060c087981 */ /* 0x000ea8000c1e1b00 */
[----:B------:R-:W2:Y:S02]  /*13a0*/  LDG.E.64 R20, desc[UR6][R10.64+-0x28] ;  /* 0xffffd8060a147981 */ /* 0x000ea4000c1e1b00 */
[----:B--2---:R-:W-:-:S07]  /*13b0*/  DFMA R8, R18, R8, R20 ;  /* 0x000000081208722b */ /* 0x004fce0000000014 */
[----:B------:R2:W-:Y:S04]  /*13c0*/  STG.E.64 desc[UR6][R2.64+-0x20], R8 ;  /* 0xffffe00802007986 */ /* 0x0005e8000c101b06 */
[----:B------:R-:W3:Y:S04]  /*13d0*/  LDG.E.64 R20, desc[UR6][R12.64+-0x30] ;  /* 0xffffd0060c147981 */ /* 0x000ee8000c1e1b00 */
[----:B0-----:R-:W3:Y:S04]  /*13e0*/  LDG.E.64 R14, desc[UR6][R16.64+-0x8] ;  /* 0xfffff806100e7981 */ /* 0x001ee8000c1e1b00 */
[----:B------:R-:W3:Y:S02]  /*13f0*/  LDG.E.64 R22, desc[UR6][R10.64+-0x30] ;  /* 0xffffd0060a167981 */ /* 0x000ee4000c1e1b00 */
[----:B---3--:R-:W-:-:S07]  /*1400*/  DFMA R14, R20, R14, R22 ;  /* 0x0000000e140e722b */ /* 0x008fce0000000016 */
[----:B------:R0:W-:Y:S04]  /*1410*/  STG.E.64 desc[UR6][R2.64+-0x28], R14 ;  /* 0xffffd80e02007986 */ /* 0x0001e8000c101b06 */
[----:B------:R-:W3:Y:S04]  /*1420*/  LDG.E.64 R20, desc[UR6][R16.64+-0x10] ;  /* 0xfffff00610147981 */ /* 0x000ee8000c1e1b00 */
[----:B-1----:R-:W3:Y:S04]  /*1430*/  LDG.E.64 R18, desc[UR6][R12.64+-0x38] ;  /* 0xffffc8060c127981 */ /* 0x002ee8000c1e1b00 */
[----:B------:R-:W3:Y:S01]  /*1440*/  LDG.E.64 R22, desc[UR6][R10.64+-0x38] ;  /* 0xffffc8060a167981 */ /* 0x000ee2000c1e1b00 */
[----:B------:R-:W-:-:S04]  /*1450*/  VIADD R25, R5, 0xfffffff8 ;  /* 0xfffffff805197836 */ /* 0x000fc80000000000 */
[----:B--2---:R-:W-:Y:S01]  /*1460*/  IMAD.WIDE R8, R25, 0x8, R6 ;  /* 0x0000000819087825 */ /* 0x004fe200078e0206 */
[----:B---3--:R-:W-:-:S07]  /*1470*/  DFMA R18, R18, R20, R22 ;  /* 0x000000141212722b */ /* 0x008fce0000000016 */
[----:B------:R1:W-:Y:S04]  /*1480*/  STG.E.64 desc[UR6][R2.64+-0x30], R18 ;  /* 0xffffd01202007986 */ /* 0x0003e8000c101b06 */
[----:B------:R-:W2:Y:S04]  /*1490*/  LDG.E.64 R20, desc[UR6][R12.64+-0x40] ;  /* 0xffffc0060c147981 */ /* 0x000ea8000c1e1b00 */
[----:B------:R-:W2:Y:S04]  /*14a0*/  LDG.E.64 R24, desc[UR6][R10.64+-0x40] ;  /* 0xffffc0060a187981 */ /* 0x000ea8000c1e1b00 */
[----:B------:R-:W2:Y:S02]  /*14b0*/  LDG.E.64 R22, desc[UR6][R8.64+0x8] ;  /* 0x0000080608167981 */ /* 0x000ea4000c1e1b00 */
[----:B--2---:R-:W-:-:S07]  /*14c0*/  DFMA R20, R20, R22, R24 ;  /* 0x000000161414722b */ /* 0x004fce0000000018 */
[----:B------:R2:W-:Y:S04]  /*14d0*/  STG.E.64 desc[UR6][R8.64], R20 ;  /* 0x0000001408007986 */ /* 0x0005e8000c101b06 */
[----:B0-----:R-:W3:Y:S04]  /*14e0*/  LDG.E.64 R14, desc[UR6][R12.64+-0x48] ;  /* 0xffffb8060c0e7981 */ /* 0x001ee8000c1e1b00 */
[----:B------:R-:W3:Y:S02]  /*14f0*/  LDG.E.64 R16, desc[UR6][R10.64+-0x48] ;  /* 0xffffb8060a107981 */ /* 0x000ee4000c1e1b00 */
[----:B---3--:R-:W-:-:S07]  /*1500*/  DFMA R14, R20, R14, R16 ;  /* 0x0000000e140e722b */ /* 0x008fce0000000010 */
[----:B------:R0:W-:Y:S04]  /*1510*/  STG.E.64 desc[UR6][R2.64+-0x40], R14 ;  /* 0xffffc00e02007986 */ /* 0x0001e8000c101b06 */
[----:B------:R-:W3:Y:S04]  /*1520*/  LDG.E.64 R16, desc[UR6][R12.64+-0x50] ;  /* 0xffffb0060c107981 */ /* 0x000ee8000c1e1b00 */
[----:B-1----:R-:W3:Y:S04]  /*1530*/  LDG.E.64 R18, desc[UR6][R8.64+-0x8] ;  /* 0xfffff80608127981 */ /* 0x002ee8000c1e1b00 */
[----:B------:R-:W3:Y:S02]  /*1540*/  LDG.E.64 R22, desc[UR6][R10.64+-0x50] ;  /* 0xffffb0060a167981 */ /* 0x000ee4000c1e1b00 */
[----:B---3--:R-:W-:-:S07]  /*1550*/  DFMA R16, R16, R18, R22 ;  /* 0x000000121010722b */ /* 0x008fce0000000016 */
[----:B------:R1:W-:Y:S04]  /*1560*/  STG.E.64 desc[UR6][R2.64+-0x48], R16 ;  /* 0xffffb81002007986 */ /* 0x0003e8000c101b06 */
[----:B------:R-:W3:Y:S04]  /*1570*/  LDG.E.64 R22, desc[UR6][R8.64+-0x10] ;  /* 0xfffff00608167981 */ /* 0x000ee8000c1e1b00 */
[----:B------:R-:W3:Y:S04]  /*1580*/  LDG.E.64 R18, desc[UR6][R12.64+-0x58] ;  /* 0xffffa8060c127981 */ /* 0x000ee8000c1e1b00 */
[----:B--2---:R-:W3:Y:S01]  /*1590*/  LDG.E.64 R20, desc[UR6][R10.64+-0x58] ;  /* 0xffffa8060a147981 */ /* 0x004ee2000c1e1b00 */
[----:B------:R-:W-:-:S04]  /*15a0*/  VIADD R25, R5, 0xfffffff4 ;  /* 0xfffffff405197836 */ /* 0x000fc80000000000 */
[----:B0-----:R-:W-:Y:S01]  /*15b0*/  IMAD.WIDE R14, R25, 0x8, R6 ;  /* 0x00000008190e7825 */ /* 0x001fe200078e0206 */
[----:B---3--:R-:W-:-:S07]  /*15c0*/  DFMA R18, R18, R22, R20 ;  /* 0x000000161212722b */ /* 0x008fce0000000014 */
[----:B------:R0:W-:Y:S04]  /*15d0*/  STG.E.64 desc[UR6][R2.64+-0x50], R18 ;  /* 0xffffb01202007986 */ /* 0x0001e8000c101b06 */
[----:B------:R-:W2:Y:S04]  /*15e0*/  LDG.E.64 R20, desc[UR6][R12.64+-0x60] ;  /* 0xffffa0060c147981 */ /* 0x000ea8000c1e1b00 */
[----:B------:R-:W2:Y:S04]  /*15f0*/  LDG.E.64 R24, desc[UR6][R10.64+-0x60] ;  /* 0xffffa0060a187981 */ /* 0x000ea8000c1e1b00 */
[----:B------:R-:W2:Y:S02]  /*1600*/  LDG.E.64 R22, desc[UR6][R14.64+0x8] ;  /* 0x000008060e167981 */ /* 0x000ea4000c1e1b00 */
[----:B--2---:R-:W-:-:S07]  /*1610*/  DFMA R20, R20, R22, R24 ;  /* 0x000000161414722b */ /* 0x004fce0000000018 */
[----:B------:R2:W-:Y:S04]  /*1620*/  STG.E.64 desc[UR6][R14.64], R20 ;  /* 0x000000140e007986 */ /* 0x0005e8000c101b06 */
[----:B------:R-:W3:Y:S04]  /*1630*/  LDG.E.64 R8, desc[UR6][R12.64+-0x68] ;  /* 0xffff98060c087981 */ /* 0x000ee8000c1e1b00 */
[----:B-1----:R-:W3:Y:S02]  /*1640*/  LDG.E.64 R16, desc[UR6][R10.64+-0x68] ;  /* 0xffff98060a107981 */ /* 0x002ee4000c1e1b00 */
[----:B---3--:R-:W-:-:S07]  /*1650*/  DFMA R8, R20, R8, R16 ;  /* 0x000000081408722b */ /* 0x008fce0000000010 */
[----:B------:R1:W-:Y:S04]  /*1660*/  STG.E.64 desc[UR6][R2.64+-0x60], R8 ;  /* 0xffffa00802007986 */ /* 0x0003e8000c101b06 */
[----:B------:R-:W3:Y:S04]  /*1670*/  LDG.E.64 R16, desc[UR6][R12.64+-0x70] ;  /* 0xffff90060c107981 */ /* 0x000ee8000c1e1b00 */
[----:B0-----:R-:W3:Y:S04]  /*1680*/  LDG.E.64 R18, desc[UR6][R14.64+-0x8] ;  /* 0xfffff8060e127981 */ /* 0x001ee8000c1e1b00 */
[----:B------:R-:W3:Y:S02]  /*1690*/  LDG.E.64 R22, desc[UR6][R10.64+-0x70] ;  /* 0xffff90060a167981 */ /* 0x000ee4000c1e1b00 */
[----:B---3--:R-:W-:-:S07]  /*16a0*/  DFMA R16, R16, R18, R22 ;  /* 0x000000121010722b */ /* 0x008fce0000000016 */
[----:B------:R0:W-:Y:S04]  /*16b0*/  STG.E.64 desc[UR6][R2.64+-0x68], R16 ;  /* 0xffff981002007986 */ /* 0x0001e8000c101b06 */
[----:B------:R-:W3:Y:S04]  /*16c0*/  LDG.E.64 R22, desc[UR6][R14.64+-0x10] ;  /* 0xfffff0060e167981 */ /* 0x000ee8000c1e1b00 */
[----:B------:R-:W3:Y:S04]  /*16d0*/  LDG.E.64 R18, desc[UR6][R12.64+-0x78] ;  /* 0xffff88060c127981 */ /* 0x000ee8000c1e1b00 */
[----:B--2---:R-:W3:Y:S01]  /*16e0*/  LDG.E.64 R20, desc[UR6][R10.64+-0x78] ;  /* 0xffff88060a147981 */ /* 0x004ee2000c1e1b00 */
[----:B------:R-:W-:-:S04]  /*16f0*/  VIADD R25, R5, 0xfffffff0 ;  /* 0xfffffff005197836 */ /* 0x000fc80000000000 */
[----:B-1----:R-:W-:Y:S01]  /*1700*/  IMAD.WIDE R8, R25, 0x8, R6 ;  /* 0x0000000819087825 */ /* 0x002fe200078e0206 */
        /* <DEDUP_REMOVED lines=8> */
[----:B0-----:R-:W3:Y:S02]  /*1790*/  LDG.E.64 R16, desc[UR6][R10.64+-0x88] ;  /* 0xffff78060a107981 */ /* 0x001ee4000c1e1b00 */
        /* <DEDUP_REMOVED lines=52> */
[----:B------:R-:W-:Y:S01]  /*1ae0*/  IADD3 R25, PT, PT, R5, -0x1c, RZ ;  /* 0xffffffe405197810 */ /* 0x000fe20007ffe0ff */
[----:B---3--:R-:W-:-:S04]  /*1af0*/  DFMA R18, R18, R22, R20 ;  /* 0x000000161212722b */ /* 0x008fc80000000014 */
[----:B------:R-:W-:-:S03]  /*1b00*/  IMAD.WIDE R22, R25, 0x8, R6 ;  /* 0x0000000819167825 */ /* 0x000fc600078e0206 */
[----:B------:R2:W-:Y:S04]  /*1b10*/  STG.E.64 desc[UR6][R2.64+-0xd0], R18 ;  /* 0xffff301202007986 */ /* 0x0005e8000c101b06 */
[----:B0-----:R-:W3:Y:S04]  /*1b20*/  LDG.E.64 R14, desc[UR6][R12.64+-0xe0] ;  /* 0xffff20060c0e7981 */ /* 0x001ee8000c1e1b00 */
[----:B------:R-:W3:Y:S04]  /*1b30*/  LDG.E.64 R24, desc[UR6][R10.64+-0xe0] ;  /* 0xffff20060a187981 */ /* 0x000ee8000c1e1b00 */
[----:B------:R-:W3:Y:S02]  /*1b40*/  LDG.E.64 R20, desc[UR6][R22.64+0x8] ;  /* 0x0000080616147981 */ /* 0x000ee4000c1e1b00 */
[----:B---3--:R-:W-:-:S07]  /*1b50*/  DFMA R20, R14, R20, R24 ;  /* 0x000000140e14722b */ /* 0x008fce0000000018 */
[----:B------:R-:W-:Y:S04]  /*1b60*/  STG.E.64 desc[UR6][R22.64], R20 ;  /* 0x0000001416007986 */ /* 0x000fe8000c101b06 */
[----:B------:R-:W3:Y:S04]  /*1b70*/  LDG.E.64 R8, desc[UR6][R12.64+-0xe8] ;  /* 0xffff18060c087981 */ /* 0x000ee8000c1e1b00 */
[----:B------:R-:W3:Y:S02]  /*1b80*/  LDG.E.64 R14, desc[UR6][R10.64+-0xe8] ;  /* 0xffff18060a0e7981 */ /* 0x000ee4000c1e1b00 */
[----:B---3--:R-:W-:-:S07]  /*1b90*/  DFMA R24, R20, R8, R14 ;  /* 0x000000081418722b */ /* 0x008fce000000000e */
[----:B------:R0:W-:Y:S04]  /*1ba0*/  STG.E.64 desc[UR6][R2.64+-0xe0], R24 ;  /* 0xffff201802007986 */ /* 0x0001e8000c101b06 */
[----:B------:R-:W2:Y:S04]  /*1bb0*/  LDG.E.64 R8, desc[UR6][R12.64+-0xf0] ;  /* 0xffff10060c087981 */ /* 0x000ea8000c1e1b00 */
[----:B------:R-:W2:Y:S04]  /*1bc0*/  LDG.E.64 R14, desc[UR6][R22.64+-0x8] ;  /* 0xfffff806160e7981 */ /* 0x000ea8000c1e1b00 */
[----:B-1----:R-:W2:Y:S02]  /*1bd0*/  LDG.E.64 R16, desc[UR6][R10.64+-0xf0] ;  /* 0xffff10060a107981 */ /* 0x002ea4000c1e1b00 */
[----:B--2---:R-:W-:-:S07]  /*1be0*/  DFMA R18, R8, R14, R16 ;  /* 0x0000000e0812722b */ /* 0x004fce0000000010 */
[----:B------:R1:W-:Y:S04]  /*1bf0*/  STG.E.64 desc[UR6][R2.64+-0xe8], R18 ;  /* 0xffff181202007986 */ /* 0x0003e8000c101b06 */
[----:B------:R-:W2:Y:S04]  /*1c00*/  LDG.E.64 R14, desc[UR6][R22.64+-0x10] ;  /* 0xfffff006160e7981 */ /* 0x000ea8000c1e1b00 */
[----:B------:R-:W2:Y:S04]  /*1c10*/  LDG.E.64 R8, desc[UR6][R12.64+-0xf8] ;  /* 0xffff08060c087981 */ /* 0x000ea8000c1e1b00 */
[----:B------:R-:W2:Y:S01]  /*1c20*/  LDG.E.64 R16, desc[UR6][R10.64+-0xf8] ;  /* 0xffff08060a107981 */ /* 0x000ea2000c1e1b00 */
[----:B------:R-:W-:-:S02]  /*1c30*/  VIADD R5, R5, 0xffffffe0 ;  /* 0xffffffe005057836 */ /* 0x000fc40000000000 */
[----:B------:R-:W-:Y:S02]  /*1c40*/  IMAD.MOV.U32 R26, RZ, RZ, R12 ;  /* 0x000000ffff1a7224 */ /* 0x000fe400078e000c */
[----:B------:R-:W-:Y:S02]  /*1c50*/  IMAD.MOV.U32 R27, RZ, RZ, R13 ;  /* 0x000000ffff1b7224 */ /* 0x000fe400078e000d */
[----:B0-----:R-:W-:Y:S02]  /*1c60*/  IMAD.MOV.U32 R24, RZ, RZ, R10 ;  /* 0x000000ffff187224 */ /* 0x001fe400078e000a */
[----:B------:R-:W-:Y:S01]  /*1c70*/  IMAD.MOV.U32 R25, RZ, RZ, R11 ;  /* 0x000000ffff197224 */ /* 0x000fe200078e000b */
[----:B--2---:R-:W-:Y:S01]  /*1c80*/  DFMA R14, R8, R14, R16 ;  /* 0x0000000e080e722b */ /* 0x004fe20000000010 */
[----:B------:R-:W-:-:S06]  /*1c90*/  IMAD.WIDE R8, R5, 0x8, R6 ;  /* 0x0000000805087825 */ /* 0x000fcc00078e0206 */
[----:B------:R0:W-:Y:S04]  /*1ca0*/  STG.E.64 desc[UR6][R2.64+-0xf0], R14 ;  /* 0xffff100e02007986 */ /* 0x0001e8000c101b06 */
[----:B------:R-:W2:Y:S04]  /*1cb0*/  LDG.E.64 R16, desc[UR6][R26.64+-0x100] ;  /* 0xffff00061a107981 */ /* 0x000ea8000c1e1b00 */
[----:B------:R-:W2:Y:S04]  /*1cc0*/  LDG.E.64 R20, desc[UR6][R24.64+-0x100] ;  /* 0xffff000618147981 */ /* 0x000ea8000c1e1b00 */
[----:B-1----:R-:W2:Y:S02]  /*1cd0*/  LDG.E.64 R18, desc[UR6][R8.64+0x8] ;  /* 0x0000080608127981 */ /* 0x002ea4000c1e1b00 */
[----:B--2---:R-:W-:-:S07]  /*1ce0*/  DFMA R16, R16, R18, R20 ;  /* 0x000000121010722b */ /* 0x004fce0000000014 */
[----:B------:R-:W-:Y:S04]  /*1cf0*/  STG.E.64 desc[UR6][R8.64], R16 ;  /* 0x0000001008007986 */ /* 0x000fe8000c101b06 */
[----:B------:R-:W2:Y:S04]  /*1d00*/  LDG.E.64 R18, desc[UR6][R26.64+-0x108] ;  /* 0xfffef8061a127981 */ /* 0x000ea8000c1e1b00 */
[----:B------:R-:W2:Y:S02]  /*1d10*/  LDG.E.64 R20, desc[UR6][R24.64+-0x108] ;  /* 0xfffef80618147981 */ /* 0x000ea4000c1e1b00 */
[----:B--2---:R-:W-:-:S07]  /*1d20*/  DFMA R18, R16, R18, R20 ;  /* 0x000000121012722b */ /* 0x004fce0000000014 */
[----:B------:R1:W-:Y:S04]  /*1d30*/  STG.E.64 desc[UR6][R2.64+-0x100], R18 ;  /* 0xffff001202007986 */ /* 0x0003e8000c101b06 */
[----:B------:R-:W2:Y:S04]  /*1d40*/  LDG.E.64 R20, desc[UR6][R26.64+-0x110] ;  /* 0xfffef0061a147981 */ /* 0x000ea8000c1e1b00 */
[----:B------:R-:W2:Y:S04]  /*1d50*/  LDG.E.64 R22, desc[UR6][R24.64+-0x110] ;  /* 0xfffef00618167981 */ /* 0x000ea8000c1e1b00 */
[----:B0-----:R-:W2:Y:S01]  /*1d60*/  LDG.E.64 R14, desc[UR6][R8.64+-0x8] ;  /* 0xfffff806080e7981 */ /* 0x001ea2000c1e1b00 */
[----:B------:R-:W-:Y:S01]  /*1d70*/  UIADD3 UR4, UPT, UPT, UR4, -0x20, URZ ;  /* 0xffffffe004047890 */ /* 0x000fe2000fffe0ff */
[----:B------:R-:W-:-:S02]  /*1d80*/  IADD3 R12, P1, PT, R12, -0x100, RZ ;  /* 0xffffff000c0c7810 */ /* 0x000fc40007f3e0ff */
[----:B------:R-:W-:Y:S01]  /*1d90*/  IADD3 R10, P2, PT, R10, -0x100, RZ ;  /* 0xffffff000a0a7810 */ /* 0x000fe20007f5e0ff */
[----:B------:R-:W-:Y:S01]  /*1da0*/  UISETP.NE.AND UP0, UPT, UR4, -0x9c0, UPT ;  /* 0xfffff6400400788c */ /* 0x000fe2000bf05270 */
[----:B------:R-:W-:Y:S02]  /*1db0*/  IADD3 R0, P0, PT, R2, -0x100, RZ ;  /* 0xffffff0002007810 */ /* 0x000fe40007f1e0ff */
[----:B------:R-:W-:Y:S02]  /*1dc0*/  IADD3.X R13, PT, PT, R13, -0x1, RZ, P1, !PT ;  /* 0xffffffff0d0d7810 */ /* 0x000fe40000ffe4ff */
[----:B------:R-:W-:Y:S02]  /*1dd0*/  IADD3.X R11, PT, PT, R11, -0x1, RZ, P2, !PT ;  /* 0xffffffff0b0b7810 */ /* 0x000fe400017fe4ff */
[----:B-1----:R-:W-:Y:S01]  /*1de0*/  IADD3.X R19, PT, PT, R3, -0x1, RZ, P0, !PT ;  /* 0xffffffff03137810 */ /* 0x002fe200007fe4ff */
[----:B--2---:R-:W-:-:S07]  /*1df0*/  DFMA R14, R20, R14, R22 ;  /* 0x0000000e140e722b */ /* 0x004fce0000000016 */
[----:B------:R0:W-:Y:S01]  /*1e00*/  STG.E.64 desc[UR6][R2.64+-0x108], R14 ;  /* 0xfffef80e02007986 */ /* 0x0001e2000c101b06 */
[----:B------:R-:W-:Y:S05]  /*1e10*/  BRA.U UP0, `(.L_x_15) ;  /* 0xfffffff500247547 */ /* 0x000fea000b83ffff */
[----:B------:R-:W-:Y:S05]  /*1e20*/  EXIT ;  /* 0x000000000000794d */ /* 0x000fea0003800000 */
        .weak           $__internal_0_$__cuda_sm20_div_rn_f64_full
        .type           $__internal_0_$__cuda_sm20_div_rn_f64_full,@function
        .size           $__internal_0_$__cuda_sm20_div_rn_f64_full,(.L_x_22 - $__internal_0_$__cuda_sm20_div_rn_f64_full)
$__internal_0_$__cuda_sm20_div_rn_f64_full:
[C---:B------:R-:W-:Y:S01]  /*1e30*/  FSETP.GEU.AND P0, PT, |R33|.reuse, 1.469367938527859385e-39, PT ;  /* 0x001000002100780b */ /* 0x040fe20003f0e200 */
[----:B------:R-:W-:Y:S01]  /*1e40*/  IMAD.MOV.U32 R38, RZ, RZ, 0x1 ;  /* 0x00000001ff267424 */ /* 0x000fe200078e00ff */
[----:B------:R-:W-:Y:S01]  /*1e50*/  LOP3.LUT R30, R33, 0x800fffff, RZ, 0xc0, !PT ;  /* 0x800fffff211e7812 */ /* 0x000fe200078ec0ff */
[----:B------:R-:W-:Y:S01]  /*1e60*/  BSSY.RECONVERGENT B1, `(.L_x_16) ;  /* 0x0000056000017945 */ /* 0x000fe20003800200 */
[C---:B------:R-:W-:Y:S02]  /*1e70*/  FSETP.GEU.AND P2, PT, |R35|.reuse, 1.469367938527859385e-39, PT ;  /* 0x001000002300780b */ /* 0x040fe40003f4e200 */
[----:B------:R-:W-:Y:S02]  /*1e80*/  LOP3.LUT R31, R30, 0x3ff00000, RZ, 0xfc, !PT ;  /* 0x3ff000001e1f7812 */ /* 0x000fe400078efcff */
[----:B------:R-:W-:Y:S02]  /*1e90*/  MOV R30, R32 ;  /* 0x00000020001e7202 */ /* 0x000fe40000000f00 */
[----:B------:R-:W-:-:S02]  /*1ea0*/  LOP3.LUT R9, R35, 0x7ff00000, RZ, 0xc0, !PT ;  /* 0x7ff0000023097812 */ /* 0x000fc400078ec0ff */
[----:B------:R-:W-:Y:S01]  /*1eb0*/  LOP3.LUT R7, R33, 0x7ff00000, RZ, 0xc0, !PT ;  /* 0x7ff0000021077812 */ /* 0x000fe200078ec0ff */
[----:B------:R-:W-:Y:S01]  /*1ec0*/  @!P0 DMUL R30, R32, 8.98846567431157953865e+307 ;  /* 0x7fe00000201e8828 */ /* 0x000fe20000000000 */
[----:B------:R-:W-:-:S03]  /*1ed0*/  LOP3.LUT R0, R35, 0x7ff00000, RZ, 0xc0, !PT ;  /* 0x7ff0000023007812 */ /* 0x000fc600078ec0ff */
[----:B------:R-:W-:Y:S02]  /*1ee0*/  @!P2 LOP3.LUT R40, R33, 0x7ff00000, RZ, 0xc0, !PT ;  /* 0x7ff000002128a812 */ /* 0x000fe400078ec0ff */
[----:B------:R-:W0:Y:S01]  /*1ef0*/  MUFU.RCP64H R39, R31 ;  /* 0x0000001f00277308 */ /* 0x000e220000001800 */
[----:B------:R-:W-:Y:S02]  /*1f00*/  ISETP.GE.U32.AND P1, PT, R0, R7, PT ;  /* 0x000000070000720c */ /* 0x000fe40003f26070 */
[----:B------:R-:W-:Y:S01]  /*1f10*/  @!P2 ISETP.GE.U32.AND P3, PT, R9, R40, PT ;  /* 0x000000280900a20c */ /* 0x000fe20003f66070 */
[----:B------:R-:W-:Y:S01]  /*1f20*/  IMAD.MOV.U32 R9, RZ, RZ, 0x1ca00000 ;  /* 0x1ca00000ff097424 */ /* 0x000fe200078e00ff */
[----:B------:R-:W-:Y:S01]  /*1f30*/  @!P0 LOP3.LUT R7, R31, 0x7ff00000, RZ, 0xc0, !PT ;  /* 0x7ff000001f078812 */ /* 0x000fe200078ec0ff */
[----:B------:R-:W-:-:S03]  /*1f40*/  @!P2 IMAD.MOV.U32 R40, RZ, RZ, RZ ;  /* 0x000000ffff28a224 */ /* 0x000fc600078e00ff */
[----:B------:R-:W-:Y:S01]  /*1f50*/  SEL R41, R9, 0x63400000, !P1 ;  /* 0x6340000009297807 */ /* 0x000fe20004800000 */
[----:B0-----:R-:W-:-:S08]  /*1f60*/  DFMA R36, R38, -R30, 1 ;  /* 0x3ff000002624742b */ /* 0x001fd0000000081e */
[----:B------:R-:W-:-:S08]  /*1f70*/  DFMA R36, R36, R36, R36 ;  /* 0x000000242424722b */ /* 0x000fd00000000024 */
[----:B------:R-:W-:Y:S01]  /*1f80*/  DFMA R38, R38, R36, R38 ;  /* 0x000000242626722b */ /* 0x000fe20000000026 */
[----:B------:R-:W-:Y:S01]  /*1f90*/  @!P2 SEL R37, R9, 0x63400000, !P3 ;  /* 0x634000000925a807 */ /* 0x000fe20005800000 */
[----:B------:R-:W-:-:S03]  /*1fa0*/  IMAD.MOV.U32 R36, RZ, RZ, R34 ;  /* 0x000000ffff247224 */ /* 0x000fc600078e0022 */
[----:B------:R-:W-:-:S03]  /*1fb0*/  @!P2 LOP3.LUT R9, R37, 0x80000000, R35, 0xf8, !PT ;  /* 0x800000002509a812 */ /* 0x000fc600078ef823 */
[----:B------:R-:W-:Y:S01]  /*1fc0*/  DFMA R42, R38, -R30, 1 ;  /* 0x3ff00000262a742b */ /* 0x000fe2000000081e */
[----:B------:R-:W-:Y:S02]  /*1fd0*/  LOP3.LUT R37, R41, 0x800fffff, R35, 0xf8, !PT ;  /* 0x800fffff29257812 */ /* 0x000fe400078ef823 */
[----:B------:R-:W-:-:S05]  /*1fe0*/  @!P2 LOP3.LUT R41, R9, 0x100000, RZ, 0xfc, !PT ;  /* 0x001000000929a812 */ /* 0x000fca00078efcff */
[----:B------:R-:W-:Y:S02]  /*1ff0*/  DFMA R42, R38, R42, R38 ;  /* 0x0000002a262a722b */ /* 0x000fe40000000026 */
[----:B------:R-:W-:-:S08]  /*2000*/  @!P2 DFMA R36, R36, 2, -R40 ;  /* 0x400000002424a82b */ /* 0x000fd00000000828 */
[----:B------:R-:W-:Y:S02]  /*2010*/  DMUL R40, R42, R36 ;  /* 0x000000242a287228 */ /* 0x000fe40000000000 */
[----:B------:R-:W-:-:S05]  /*2020*/  @!P2 LOP3.LUT R0, R37, 0x7ff00000, RZ, 0xc0, !PT ;  /* 0x7ff000002500a812 */ /* 0x000fca00078ec0ff */
[----:B------:R-:W-:Y:S01]  /*2030*/  VIADD R9, R0, 0xffffffff ;  /* 0xffffffff00097836 */ /* 0x000fe20000000000 */
[----:B------:R-:W-:-:S04]  /*2040*/  DFMA R38, R40, -R30, R36 ;  /* 0x8000001e2826722b */ /* 0x000fc80000000024 */
[----:B------:R-:W-:-:S04]  /*2050*/  ISETP.GT.U32.AND P0, PT, R9, 0x7feffffe, PT ;  /* 0x7feffffe0900780c */ /* 0x000fc80003f04070 */
[----:B------:R-:W-:Y:S01]  /*2060*/  DFMA R38, R42, R38, R40 ;  /* 0x000000262a26722b */ /* 0x000fe20000000028 */
[----:B------:R-:W-:-:S04]  /*2070*/  IADD3 R40, PT, PT, R7, -0x1, RZ ;  /* 0xffffffff07287810 */ /* 0x000fc80007ffe0ff */
[----:B------:R-:W-:-:S13]  /*2080*/  ISETP.GT.U32.OR P0, PT, R40, 0x7feffffe, P0 ;  /* 0x7feffffe2800780c */ /* 0x000fda0000704470 */
[----:B------:R-:W-:Y:S05]  /*2090*/  @P0 BRA `(.L_x_17) ;  /* 0x0000000000740947 */ /* 0x000fea0003800000 */
[----:B------:R-:W-:Y:S01]  /*20a0*/  LOP3.LUT R34, R35, 0x7ff00000, RZ, 0xc0, !PT ;  /* 0x7ff0000023227812 */ /* 0x000fe200078ec0ff */
[----:B------:R-:W-:Y:S01]  /*20b0*/  IMAD.MOV.U32 R0, RZ, RZ, 0x1ca00000 ;  /* 0x1ca00000ff007424 */ /* 0x000fe200078e00ff */
[----:B------:R-:W-:-:S04]  /*20c0*/  LOP3.LUT R7, R33, 0x7ff00000, RZ, 0xc0, !PT ;  /* 0x7ff0000021077812 */ /* 0x000fc800078ec0ff */
[CC--:B------:R-:W-:Y:S02]  /*20d0*/  VIADDMNMX R9, R34.reuse, -R7.reuse, 0xb9600000, !PT ;  /* 0xb960000022097446 */ /* 0x0c0fe40007800907 */
[----:B------:R-:W-:Y:S01]  /*20e0*/  ISETP.GE.U32.AND P0, PT, R34, R7, PT ;  /* 0x000000072200720c */ /* 0x000fe20003f06070 */
[----:B------:R-:W-:Y:S01]  /*20f0*/  IMAD.MOV.U32 R34, RZ, RZ, RZ ;  /* 0x000000ffff227224 */ /* 0x000fe200078e00ff */
[----:B------:R-:W-:Y:S02]  /*2100*/  VIMNMX R9, PT, PT, R9, 0x46a00000, PT ;  /* 0x46a0000009097848 */ /* 0x000fe40003fe0100 */
[----:B------:R-:W-:-:S05]  /*2110*/  SEL R0, R0, 0x63400000, !P0 ;  /* 0x6340000000007807 */ /* 0x000fca0004000000 */
[----:B------:R-:W-:-:S04]  /*2120*/  IMAD.IADD R0, R9, 0x1, -R0 ;  /* 0x0000000109007824 */ /* 0x000fc800078e0a00 */
[----:B------:R-:W-:-:S06]  /*2130*/  VIADD R35, R0, 0x7fe00000 ;  /* 0x7fe0000000237836 */ /* 0x000fcc0000000000 */
[----:B------:R-:W-:-:S10]  /*2140*/  DMUL R40, R38, R34 ;  /* 0x0000002226287228 */ /* 0x000fd40000000000 */
[----:B------:R-:W-:-:S13]  /*2150*/  FSETP.GTU.AND P0, PT, |R41|, 1.469367938527859385e-39, PT ;  /* 0x001000002900780b */ /* 0x000fda0003f0c200 */
[----:B------:R-:W-:Y:S05]  /*2160*/  @P0 BRA `(.L_x_18) ;  /* 0x0000000000940947 */ /* 0x000fea0003800000 */
[----:B------:R-:W-:Y:S01]  /*2170*/  DFMA R30, R38, -R30, R36 ;  /* 0x8000001e261e722b */ /* 0x000fe20000000024 */
[----:B------:R-:W-:-:S09]  /*2180*/  IMAD.MOV.U32 R34, RZ, RZ, RZ ;  /* 0x000000ffff227224 */ /* 0x000fd200078e00ff */
[C---:B------:R-:W-:Y:S02]  /*2190*/  FSETP.NEU.AND P0, PT, R31.reuse, RZ, PT ;  /* 0x000000ff1f00720b */ /* 0x040fe40003f0d000 */
[----:B------:R-:W-:-:S04]  /*21a0*/  LOP3.LUT R33, R31, 0x80000000, R33, 0x48, !PT ;  /* 0x800000001f217812 */ /* 0x000fc800078e4821 */
[----:B------:R-:W-:-:S07]  /*21b0*/  LOP3.LUT R35, R33, R35, RZ, 0xfc, !PT ;  /* 0x0000002321237212 */ /* 0x000fce00078efcff */
[----:B------:R-:W-:Y:S05]  /*21c0*/  @!P0 BRA `(.L_x_18) ;  /* 0x00000000007c8947 */ /* 0x000fea0003800000 */
[C---:B------:R-:W-:Y:S01]  /*21d0*/  IADD3 R31, PT, PT, -R0.reuse, RZ, RZ ;  /* 0x000000ff001f7210 */ /* 0x040fe20007ffe1ff */
[----:B------:R-:W-:Y:S01]  /*21e0*/  IMAD.MOV.U32 R30, RZ, RZ, RZ ;  /* 0x000000ffff1e7224 */ /* 0x000fe200078e00ff */
[----:B------:R-:W-:Y:S01]  /*21f0*/  DMUL.RP R34, R38, R34 ;  /* 0x0000002226227228 */ /* 0x000fe20000008000 */
[----:B------:R-:W-:-:S04]  /*2200*/  IADD3 R7, PT, PT, -R0, -0x43300000, RZ ;  /* 0xbcd0000000077810 */ /* 0x000fc80007ffe1ff */
[----:B------:R-:W-:-:S05]  /*2210*/  DFMA R30, R40, -R30, R38 ;  /* 0x8000001e281e722b */ /* 0x000fca0000000026 */
[----:B------:R-:W-:-:S05]  /*2220*/  LOP3.LUT R33, R35, R33, RZ, 0x3c, !PT ;  /* 0x0000002123217212 */ /* 0x000fca00078e3cff */
[----:B------:R-:W-:-:S04]  /*2230*/  FSETP.NEU.AND P0, PT, |R31|, R7, PT ;  /* 0x000000071f00720b */ /* 0x000fc80003f0d200 */
[----:B------:R-:W-:Y:S02]  /*2240*/  FSEL R40, R34, R40, !P0 ;  /* 0x0000002822287208 */ /* 0x000fe40004000000 */
[----:B------:R-:W-:Y:S01]  /*2250*/  FSEL R41, R33, R41, !P0 ;  /* 0x0000002921297208 */ /* 0x000fe20004000000 */
[----:B------:R-:W-:Y:S06]  /*2260*/  BRA `(.L_x_18) ;  /* 0x0000000000547947 */ /* 0x000fec0003800000 */
.L_x_17:
[----:B------:R-:W-:-:S14]  /*2270*/  DSETP.NAN.AND P0, PT, R34, R34, PT ;  /* 0x000000222200722a */ /* 0x000fdc0003f08000 */
[----:B------:R-:W-:Y:S05]  /*2280*/  @P0 BRA `(.L_x_19) ;  /* 0x0000000000440947 */ /* 0x000fea0003800000 */
[----:B------:R-:W-:-:S14]  /*2290*/  DSETP.NAN.AND P0, PT, R32, R32, PT ;  /* 0x000000202000722a */ /* 0x000fdc0003f08000 */
[----:B------:R-:W-:Y:S05]  /*22a0*/  @P0 BRA `(.L_x_20) ;  /* 0x0000000000300947 */ /* 0x000fea0003800000 */
[----:B------:R-:W-:Y:S01]  /*22b0*/  ISETP.NE.AND P0, PT, R0, R7, PT ;  /* 0x000000070000720c */ /* 0x000fe20003f05270 */
[----:B------:R-:W-:Y:S02]  /*22c0*/  IMAD.MOV.U32 R40, RZ, RZ, 0x0 ;  /* 0x00000000ff287424 */ /* 0x000fe400078e00ff */
[----:B------:R-:W-:-:S10]  /*22d0*/  IMAD.MOV.U32 R41, RZ, RZ, -0x80000 ;  /* 0xfff80000ff297424 */ /* 0x000fd400078e00ff */
[----:B------:R-:W-:Y:S05]  /*22e0*/  @!P0 BRA `(.L_x_18) ;  /* 0x0000000000348947 */ /* 0x000fea0003800000 */
[----:B------:R-:W-:Y:S02]  /*22f0*/  ISETP.NE.AND P0, PT, R0, 0x7ff00000, PT ;  /* 0x7ff000000000780c */ /* 0x000fe40003f05270 */
[----:B------:R-:W-:Y:S02]  /*2300*/  LOP3.LUT R41, R35, 0x80000000, R33, 0x48, !PT ;  /* 0x8000000023297812 */ /* 0x000fe400078e4821 */
[----:B------:R-:W-:-:S13]  /*2310*/  ISETP.EQ.OR P0, PT, R7, RZ, !P0 ;  /* 0x000000ff0700720c */ /* 0x000fda0004702670 */
[----:B------:R-:W-:Y:S01]  /*2320*/  @P0 LOP3.LUT R0, R41, 0x7ff00000, RZ, 0xfc, !PT ;  /* 0x7ff0000029000812 */ /* 0x000fe200078efcff */
[----:B------:R-:W-:Y:S02]  /*2330*/  @!P0 IMAD.MOV.U32 R40, RZ, RZ, RZ ;  /* 0x000000ffff288224 */ /* 0x000fe400078e00ff */
[----:B------:R-:W-:Y:S01]  /*2340*/  @P0 IMAD.MOV.U32 R40, RZ, RZ, RZ ;  /* 0x000000ffff280224 */ /* 0x000fe200078e00ff */
[----:B------:R-:W-:Y:S01]  /*2350*/  @P0 MOV R41, R0 ;  /* 0x0000000000290202 */ /* 0x000fe20000000f00 */
[----:B------:R-:W-:Y:S06]  /*2360*/  BRA `(.L_x_18) ;  /* 0x0000000000147947 */ /* 0x000fec0003800000 */
.L_x_20:
[----:B------:R-:W-:Y:S01]  /*2370*/  LOP3.LUT R41, R33, 0x80000, RZ, 0xfc, !PT ;  /* 0x0008000021297812 */ /* 0x000fe200078efcff */
[----:B------:R-:W-:Y:S01]  /*2380*/  IMAD.MOV.U32 R40, RZ, RZ, R32 ;  /* 0x000000ffff287224 */ /* 0x000fe200078e0020 */
[----:B------:R-:W-:Y:S06]  /*2390*/  BRA `(.L_x_18) ;  /* 0x0000000000087947 */ /* 0x000fec0003800000 */
.L_x_19:
[----:B------:R-:W-:Y:S01]  /*23a0*/  LOP3.LUT R41, R35, 0x80000, RZ, 0xfc, !PT ;  /* 0x0008000023297812 */ /* 0x000fe200078efcff */
[----:B------:R-:W-:-:S07]  /*23b0*/  IMAD.MOV.U32 R40, RZ, RZ, R34 ;  /* 0x000000ffff287224 */ /* 0x000fce00078e0022 */
.L_x_18:
[----:B------:R-:W-:Y:S05]  /*23c0*/  BSYNC.RECONVERGENT B1 ;  /* 0x0000000000017941 */ /* 0x000fea0003800200 */
.L_x_16:
[----:B------:R-:W-:Y:S02]  /*23d0*/  IMAD.MOV.U32 R30, RZ, RZ, R2 ;  /* 0x000000ffff1e7224 */ /* 0x000fe400078e0002 */
[----:B------:R-:W-:-:S04]  /*23e0*/  IMAD.MOV.U32 R31, RZ, RZ, 0x0 ;  /* 0x00000000ff1f7424 */ /* 0x000fc800078e00ff */
[----:B------:R-:W-:Y:S05]  /*23f0*/  RET.REL.NODEC R30 `(_Z9addKernelPdS_S_S_S_S_S_S_) ;  /* 0xffffffdc1e007950 */ /* 0x000fea0003c3ffff */
.L_x_21:
[----:B------:R-:W-:-:S00]  /*2400*/  BRA `(.L_x_21) ;  /* 0xfffffffc00fc7947 */ /* 0x000fc0000383ffff */
[----:B------:R-:W-:-:S00]  /*2410*/  NOP ;  /* 0x0000000000007918 */ /* 0x000fc00000000000 */
        /* <DEDUP_REMOVED lines=14> */
.L_x_22:


//--------------------- .nv.shared.reserved.0     --------------------------
	.section	.nv.shared.reserved.0,"aw",@nobits
	.weak		__nv_reservedSMEM_offset_0_alias
	.size		__nv_reservedSMEM_offset_0_alias, 0, 64
	.other		__nv_reservedSMEM_offset_0_alias,@"STO_CUDA_RESERVED_SHARED STV_DEFAULT"
__nv_reservedSMEM_offset_0_alias:
	.zero		0
	.zero		64


//--------------------- .nv.constant0._Z9addKernelPdS_S_S_S_S_S_S_ --------------------------
	.section	.nv.constant0._Z9addKernelPdS_S_S_S_S_S_S_,"a",@progbits
	.sectionflags	@""
	.align	4
.nv.constant0._Z9addKernelPdS_S_S_S_S_S_S_:
	.zero		960


//--------------------- SYMBOLS --------------------------

	.type		.nv.reservedSmem.offset0,@object
	.size		.nv.reservedSmem.offset0,0x4
